//
// Generated by NVIDIA NVVM Compiler
//
// Compiler Build ID: CL-36424714
// Cuda compilation tools, release 13.0, V13.0.88
// Based on NVVM 20.0.0
//

.version 9.0
.target sm_100
.address_size 64

	// .globl	main_kernel
.extern .shared .align 16 .b8 buf_dyn_shmem[];

.visible .entry main_kernel(
	.param .u64 .ptr .align 1 main_kernel_param_0,
	.param .u64 .ptr .align 1 main_kernel_param_1,
	.param .u64 .ptr .align 1 main_kernel_param_2
)
.maxntid 448
{
	.reg .pred 	%p<45>;
	.reg .b16 	%rs<485>;
	.reg .b32 	%r<614>;
	.reg .b32 	%f<2>;
	.reg .b64 	%rd<53>;

	ld.param.u64 	%rd6, [main_kernel_param_1];
	ld.param.u64 	%rd7, [main_kernel_param_2];
	cvta.to.global.u64 	%rd8, %rd7;
	cvta.to.global.u64 	%rd1, %rd6;
	mov.f32 	%f1, 0f00000000;
	// begin inline asm
	{  cvt.rn.f16.f32 %rs58, %f1;}

	// end inline asm
	mov.b32 	%r597, {%rs58, %rs58};
	mov.u32 	%r2, %tid.x;
	shl.b32 	%r105, %r2, 1;
	and.b32  	%r592, %r105, 30;
	mov.u32 	%r4, %ctaid.y;
	shl.b32 	%r106, %r4, 6;
	mov.u32 	%r5, %ctaid.x;
	shl.b32 	%r107, %r5, 1;
	add.s32 	%r108, %r106, %r107;
	mul.hi.u32 	%r109, %r108, -1840700269;
	shr.u32 	%r110, %r109, 6;
	mul.lo.s32 	%r111, %r110, 112;
	sub.s32 	%r112, %r108, %r111;
	shl.b32 	%r113, %r112, 1;
	add.s32 	%r6, %r113, -3;
	mov.u32 	%r7, %tid.y;
	mul.lo.s32 	%r114, %r4, 86016;
	shr.u32 	%r115, %r2, 4;
	mad.lo.s32 	%r116, %r5, 2688, %r114;
	mad.lo.s32 	%r117, %r7, 12, %r116;
	mad.lo.s32 	%r118, %r115, 6, %r117;
	add.s32 	%r8, %r118, -2025;
	mul.lo.s32 	%r119, %r7, 80;
	mad.lo.s32 	%r120, %r115, 40, %r119;
	add.s32 	%r121, %r120, %r592;
	shl.b32 	%r122, %r121, 1;
	mov.u32 	%r123, buf_dyn_shmem;
	add.s32 	%r9, %r123, %r122;
	or.b32  	%r124, %r108, 1;
	mul.hi.u32 	%r125, %r124, -1840700269;
	shr.u32 	%r126, %r125, 6;
	mul.lo.s32 	%r127, %r126, 112;
	sub.s32 	%r128, %r124, %r127;
	shl.b32 	%r129, %r128, 1;
	add.s32 	%r10, %r129, -3;
	shl.b32 	%r130, %r7, 1;
	add.s32 	%r593, %r130, %r115;
	cvt.u16.u32 	%rs59, %r593;
	add.s16 	%rs60, %rs59, 140;
	mul.hi.u16 	%rs61, %rs60, 2341;
	shr.u16 	%rs62, %rs61, 2;
	cvt.u32.u16 	%r131, %rs62;
	add.s32 	%r132, %r108, %r131;
	mul.hi.u32 	%r133, %r132, -1840700269;
	shr.u32 	%r134, %r133, 6;
	mul.lo.s32 	%r135, %r134, 112;
	sub.s32 	%r136, %r132, %r135;
	shl.b32 	%r137, %r136, 1;
	add.s32 	%r12, %r137, -3;
	add.s16 	%rs63, %rs59, 168;
	mul.hi.u16 	%rs64, %rs63, 2341;
	shr.u16 	%rs65, %rs64, 2;
	cvt.u32.u16 	%r138, %rs65;
	add.s32 	%r139, %r108, %r138;
	mul.hi.u32 	%r140, %r139, -1840700269;
	shr.u32 	%r141, %r140, 6;
	mul.lo.s32 	%r142, %r141, 112;
	sub.s32 	%r143, %r139, %r142;
	shl.b32 	%r144, %r143, 1;
	add.s32 	%r13, %r144, -3;
	add.s16 	%rs66, %rs59, 196;
	mul.hi.u16 	%rs67, %rs66, 2341;
	shr.u16 	%rs68, %rs67, 2;
	cvt.u32.u16 	%r145, %rs68;
	add.s32 	%r146, %r108, %r145;
	mul.hi.u32 	%r147, %r146, -1840700269;
	shr.u32 	%r148, %r147, 6;
	mul.lo.s32 	%r149, %r148, 112;
	sub.s32 	%r150, %r146, %r149;
	shl.b32 	%r151, %r150, 1;
	add.s32 	%r14, %r151, -3;
	shl.b32 	%r152, %r7, 7;
	shl.b32 	%r153, %r2, 2;
	add.s32 	%r15, %r153, %r152;
	shl.b32 	%r154, %r7, 6;
	and.b32  	%r155, %r154, 64;
	add.s32 	%r16, %r123, %r155;
	mul.wide.u32 	%rd9, %r15, 2;
	add.s64 	%rd52, %rd8, %rd9;
	mov.b32 	%r594, 0;
	mov.u32 	%r595, %r594;
	mov.u32 	%r596, %r592;
	mov.u32 	%r598, %r597;
	mov.u32 	%r599, %r597;
	mov.u32 	%r600, %r597;
	mov.u32 	%r601, %r597;
	mov.u32 	%r602, %r597;
	mov.u32 	%r603, %r597;
	mov.u32 	%r604, %r597;
	mov.u32 	%r605, %r597;
	mov.u32 	%r606, %r597;
	mov.u32 	%r607, %r597;
	mov.u32 	%r608, %r597;
	mov.u32 	%r609, %r597;
	mov.u32 	%r610, %r597;
	mov.u32 	%r611, %r597;
	mov.u32 	%r612, %r597;
	mov.u32 	%r613, %r594;
$L__BB0_1:
	shr.u32 	%r156, %r2, 3;
	and.b32  	%r157, %r156, 62;
	shl.b32 	%r158, %r7, 2;
	add.s32 	%r39, %r157, %r158;
	bar.sync 	0;
	setp.gt.u32 	%p1, %r592, 146;
	mov.u16 	%rs461, %rs58;
	@%p1 bra 	$L__BB0_5;
	cvt.u16.u32 	%rs69, %r592;
	mul.lo.s16 	%rs70, %rs69, 135;
	shr.u16 	%rs71, %rs70, 8;
	sub.s16 	%rs72, %rs69, %rs71;
	and.b16  	%rs73, %rs72, 254;
	shr.u16 	%rs74, %rs73, 1;
	add.s16 	%rs75, %rs74, %rs71;
	and.b16  	%rs76, %rs75, 240;
	shr.u16 	%rs77, %rs76, 4;
	cvt.u32.u16 	%r40, %rs77;
	add.s32 	%r159, %r6, %r40;
	setp.gt.u32 	%p2, %r159, 223;
	mov.u16 	%rs461, %rs58;
	@%p2 bra 	$L__BB0_5;
	mul.hi.u32 	%r160, %r596, -2045222521;
	sub.s32 	%r161, %r596, %r160;
	shr.u32 	%r162, %r161, 1;
	add.s32 	%r163, %r162, %r160;
	shr.u32 	%r164, %r163, 4;
	mul.lo.s32 	%r165, %r164, 21;
	sub.s32 	%r42, %r596, %r165;
	cvt.u16.u32 	%rs2, %r42;
	mul.lo.s16 	%rs78, %rs2, 86;
	shr.u16 	%rs79, %rs78, 8;
	cvt.u32.u16 	%r166, %rs79;
	add.s32 	%r167, %r39, %r166;
	setp.lt.u32 	%p3, %r167, 3;
	mov.u16 	%rs461, %rs58;
	@%p3 bra 	$L__BB0_5;
	and.b16  	%rs80, %rs2, 255;
	mul.lo.s16 	%rs81, %rs80, 171;
	shr.u16 	%rs82, %rs81, 9;
	mul.lo.s16 	%rs83, %rs82, 3;
	sub.s16 	%rs84, %rs2, %rs83;
	cvt.u32.u16 	%r168, %rs84;
	and.b32  	%r169, %r168, 255;
	add.s32 	%r170, %r596, %r595;
	cvt.u16.u32 	%rs85, %r170;
	and.b16  	%rs86, %rs85, 255;
	mul.lo.s16 	%rs87, %rs86, 171;
	shr.u16 	%rs88, %rs87, 9;
	mul.lo.s16 	%rs89, %rs88, 3;
	sub.s16 	%rs90, %rs85, %rs89;
	cvt.u32.u16 	%r171, %rs90;
	and.b32  	%r172, %r171, 255;
	add.s32 	%r173, %r8, %r42;
	add.s32 	%r174, %r173, %r172;
	mad.lo.s32 	%r175, %r40, 672, %r174;
	sub.s32 	%r176, %r175, %r169;
	mul.wide.s32 	%rd10, %r176, 2;
	add.s64 	%rd11, %rd1, %rd10;
	ld.global.nc.u16 	%rs461, [%rd11];
$L__BB0_5:
	st.shared.u16 	[%r9+4608], %rs461;
	and.b32  	%r177, %r2, 15;
	sub.s32 	%r43, 73, %r177;
	setp.ge.u32 	%p4, %r594, %r43;
	mov.u16 	%rs462, %rs58;
	@%p4 bra 	$L__BB0_9;
	cvt.u16.u32 	%rs91, %r592;
	add.s16 	%rs92, %rs91, 1;
	and.b16  	%rs93, %rs92, 255;
	mul.lo.s16 	%rs94, %rs93, 135;
	shr.u16 	%rs95, %rs94, 8;
	sub.s16 	%rs96, %rs92, %rs95;
	and.b16  	%rs97, %rs96, 254;
	shr.u16 	%rs98, %rs97, 1;
	add.s16 	%rs99, %rs98, %rs95;
	and.b16  	%rs100, %rs99, 240;
	shr.u16 	%rs101, %rs100, 4;
	cvt.u32.u16 	%r44, %rs101;
	add.s32 	%r178, %r6, %r44;
	setp.gt.u32 	%p5, %r178, 223;
	mov.u16 	%rs462, %rs58;
	@%p5 bra 	$L__BB0_9;
	add.s32 	%r179, %r596, 1;
	mul.hi.u32 	%r180, %r179, -2045222521;
	sub.s32 	%r181, %r179, %r180;
	shr.u32 	%r182, %r181, 1;
	add.s32 	%r183, %r182, %r180;
	shr.u32 	%r184, %r183, 4;
	mul.lo.s32 	%r185, %r184, 21;
	sub.s32 	%r46, %r179, %r185;
	cvt.u16.u32 	%rs5, %r46;
	mul.lo.s16 	%rs102, %rs5, 86;
	shr.u16 	%rs103, %rs102, 8;
	cvt.u32.u16 	%r186, %rs103;
	add.s32 	%r187, %r39, %r186;
	setp.lt.u32 	%p6, %r187, 3;
	mov.u16 	%rs462, %rs58;
	@%p6 bra 	$L__BB0_9;
	and.b16  	%rs104, %rs5, 255;
	mul.lo.s16 	%rs105, %rs104, 171;
	shr.u16 	%rs106, %rs105, 9;
	mul.lo.s16 	%rs107, %rs106, 3;
	sub.s16 	%rs108, %rs5, %rs107;
	cvt.u32.u16 	%r188, %rs108;
	and.b32  	%r189, %r188, 255;
	add.s32 	%r190, %r596, %r595;
	cvt.u16.u32 	%rs109, %r190;
	add.s16 	%rs110, %rs109, 1;
	and.b16  	%rs111, %rs110, 255;
	mul.lo.s16 	%rs112, %rs111, 171;
	shr.u16 	%rs113, %rs112, 9;
	mul.lo.s16 	%rs114, %rs113, 3;
	sub.s16 	%rs115, %rs110, %rs114;
	cvt.u32.u16 	%r191, %rs115;
	and.b32  	%r192, %r191, 255;
	add.s32 	%r193, %r8, %r46;
	add.s32 	%r194, %r193, %r192;
	mad.lo.s32 	%r195, %r44, 672, %r194;
	sub.s32 	%r196, %r195, %r189;
	mul.wide.s32 	%rd12, %r196, 2;
	add.s64 	%rd13, %rd1, %rd12;
	ld.global.nc.u16 	%rs462, [%rd13];
$L__BB0_9:
	add.s32 	%r47, %r8, 168;
	setp.gt.u32 	%p7, %r592, 146;
	st.shared.u16 	[%r9+4610], %rs462;
	mov.u16 	%rs463, %rs58;
	@%p7 bra 	$L__BB0_12;
	cvt.u16.u32 	%rs116, %r592;
	mul.lo.s16 	%rs117, %rs116, 135;
	shr.u16 	%rs118, %rs117, 8;
	sub.s16 	%rs119, %rs116, %rs118;
	and.b16  	%rs120, %rs119, 254;
	shr.u16 	%rs121, %rs120, 1;
	add.s16 	%rs122, %rs121, %rs118;
	and.b16  	%rs123, %rs122, 240;
	shr.u16 	%rs124, %rs123, 4;
	cvt.u32.u16 	%r48, %rs124;
	add.s32 	%r197, %r6, %r48;
	setp.gt.u32 	%p8, %r197, 223;
	@%p8 bra 	$L__BB0_12;
	mul.hi.u32 	%r198, %r596, -2045222521;
	sub.s32 	%r199, %r596, %r198;
	shr.u32 	%r200, %r199, 1;
	add.s32 	%r201, %r200, %r198;
	shr.u32 	%r202, %r201, 4;
	mul.lo.s32 	%r203, %r202, 21;
	sub.s32 	%r204, %r596, %r203;
	cvt.u16.u32 	%rs125, %r204;
	mul.lo.s16 	%rs126, %rs125, 86;
	shr.u16 	%rs127, %rs126, 8;
	mul.lo.s16 	%rs128, %rs127, 3;
	sub.s16 	%rs129, %rs125, %rs128;
	cvt.u32.u16 	%r205, %rs129;
	and.b32  	%r206, %r205, 255;
	add.s32 	%r207, %r596, %r595;
	cvt.u16.u32 	%rs130, %r207;
	and.b16  	%rs131, %rs130, 255;
	mul.lo.s16 	%rs132, %rs131, 171;
	shr.u16 	%rs133, %rs132, 9;
	mul.lo.s16 	%rs134, %rs133, 3;
	sub.s16 	%rs135, %rs130, %rs134;
	cvt.u32.u16 	%r208, %rs135;
	and.b32  	%r209, %r208, 255;
	add.s32 	%r210, %r47, %r204;
	add.s32 	%r211, %r210, %r209;
	mad.lo.s32 	%r212, %r48, 672, %r211;
	sub.s32 	%r213, %r212, %r206;
	mul.wide.s32 	%rd14, %r213, 2;
	add.s64 	%rd15, %rd1, %rd14;
	ld.global.nc.u16 	%rs463, [%rd15];
$L__BB0_12:
	setp.ge.u32 	%p9, %r594, %r43;
	st.shared.u16 	[%r9+6848], %rs463;
	mov.u16 	%rs464, %rs58;
	@%p9 bra 	$L__BB0_15;
	cvt.u16.u32 	%rs136, %r592;
	add.s16 	%rs137, %rs136, 1;
	and.b16  	%rs138, %rs137, 255;
	mul.lo.s16 	%rs139, %rs138, 135;
	shr.u16 	%rs140, %rs139, 8;
	sub.s16 	%rs141, %rs137, %rs140;
	and.b16  	%rs142, %rs141, 254;
	shr.u16 	%rs143, %rs142, 1;
	add.s16 	%rs144, %rs143, %rs140;
	and.b16  	%rs145, %rs144, 240;
	shr.u16 	%rs146, %rs145, 4;
	cvt.u32.u16 	%r49, %rs146;
	add.s32 	%r214, %r6, %r49;
	setp.gt.u32 	%p10, %r214, 223;
	@%p10 bra 	$L__BB0_15;
	add.s32 	%r215, %r596, 1;
	mul.hi.u32 	%r216, %r215, -2045222521;
	sub.s32 	%r217, %r215, %r216;
	shr.u32 	%r218, %r217, 1;
	add.s32 	%r219, %r218, %r216;
	shr.u32 	%r220, %r219, 4;
	mul.lo.s32 	%r221, %r220, 21;
	sub.s32 	%r222, %r215, %r221;
	cvt.u16.u32 	%rs147, %r222;
	mul.lo.s16 	%rs148, %rs147, 86;
	shr.u16 	%rs149, %rs148, 8;
	mul.lo.s16 	%rs150, %rs149, 3;
	sub.s16 	%rs151, %rs147, %rs150;
	cvt.u32.u16 	%r223, %rs151;
	and.b32  	%r224, %r223, 255;
	add.s32 	%r225, %r596, %r595;
	cvt.u16.u32 	%rs152, %r225;
	add.s16 	%rs153, %rs152, 1;
	and.b16  	%rs154, %rs153, 255;
	mul.lo.s16 	%rs155, %rs154, 171;
	shr.u16 	%rs156, %rs155, 9;
	mul.lo.s16 	%rs157, %rs156, 3;
	sub.s16 	%rs158, %rs153, %rs157;
	cvt.u32.u16 	%r226, %rs158;
	and.b32  	%r227, %r226, 255;
	add.s32 	%r228, %r47, %r222;
	add.s32 	%r229, %r228, %r227;
	mad.lo.s32 	%r230, %r49, 672, %r229;
	sub.s32 	%r231, %r230, %r224;
	mul.wide.s32 	%rd16, %r231, 2;
	add.s64 	%rd17, %rd1, %rd16;
	ld.global.nc.u16 	%rs464, [%rd17];
$L__BB0_15:
	add.s32 	%r50, %r8, 336;
	setp.gt.u32 	%p11, %r592, 146;
	st.shared.u16 	[%r9+6850], %rs464;
	mov.u16 	%rs465, %rs58;
	@%p11 bra 	$L__BB0_18;
	cvt.u16.u32 	%rs159, %r592;
	mul.lo.s16 	%rs160, %rs159, 135;
	shr.u16 	%rs161, %rs160, 8;
	sub.s16 	%rs162, %rs159, %rs161;
	and.b16  	%rs163, %rs162, 254;
	shr.u16 	%rs164, %rs163, 1;
	add.s16 	%rs165, %rs164, %rs161;
	and.b16  	%rs166, %rs165, 240;
	shr.u16 	%rs167, %rs166, 4;
	cvt.u32.u16 	%r51, %rs167;
	add.s32 	%r232, %r6, %r51;
	setp.gt.u32 	%p12, %r232, 223;
	@%p12 bra 	$L__BB0_18;
	mul.hi.u32 	%r233, %r596, -2045222521;
	sub.s32 	%r234, %r596, %r233;
	shr.u32 	%r235, %r234, 1;
	add.s32 	%r236, %r235, %r233;
	shr.u32 	%r237, %r236, 4;
	mul.lo.s32 	%r238, %r237, 21;
	sub.s32 	%r239, %r596, %r238;
	cvt.u16.u32 	%rs168, %r239;
	mul.lo.s16 	%rs169, %rs168, 86;
	shr.u16 	%rs170, %rs169, 8;
	mul.lo.s16 	%rs171, %rs170, 3;
	sub.s16 	%rs172, %rs168, %rs171;
	cvt.u32.u16 	%r240, %rs172;
	and.b32  	%r241, %r240, 255;
	add.s32 	%r242, %r596, %r595;
	cvt.u16.u32 	%rs173, %r242;
	and.b16  	%rs174, %rs173, 255;
	mul.lo.s16 	%rs175, %rs174, 171;
	shr.u16 	%rs176, %rs175, 9;
	mul.lo.s16 	%rs177, %rs176, 3;
	sub.s16 	%rs178, %rs173, %rs177;
	cvt.u32.u16 	%r243, %rs178;
	and.b32  	%r244, %r243, 255;
	add.s32 	%r245, %r50, %r239;
	add.s32 	%r246, %r245, %r244;
	mad.lo.s32 	%r247, %r51, 672, %r246;
	sub.s32 	%r248, %r247, %r241;
	mul.wide.s32 	%rd18, %r248, 2;
	add.s64 	%rd19, %rd1, %rd18;
	ld.global.nc.u16 	%rs465, [%rd19];
$L__BB0_18:
	setp.ge.u32 	%p13, %r594, %r43;
	st.shared.u16 	[%r9+9088], %rs465;
	mov.u16 	%rs466, %rs58;
	@%p13 bra 	$L__BB0_21;
	cvt.u16.u32 	%rs179, %r592;
	add.s16 	%rs180, %rs179, 1;
	and.b16  	%rs181, %rs180, 255;
	mul.lo.s16 	%rs182, %rs181, 135;
	shr.u16 	%rs183, %rs182, 8;
	sub.s16 	%rs184, %rs180, %rs183;
	and.b16  	%rs185, %rs184, 254;
	shr.u16 	%rs186, %rs185, 1;
	add.s16 	%rs187, %rs186, %rs183;
	and.b16  	%rs188, %rs187, 240;
	shr.u16 	%rs189, %rs188, 4;
	cvt.u32.u16 	%r52, %rs189;
	add.s32 	%r249, %r6, %r52;
	setp.gt.u32 	%p14, %r249, 223;
	@%p14 bra 	$L__BB0_21;
	add.s32 	%r250, %r596, 1;
	mul.hi.u32 	%r251, %r250, -2045222521;
	sub.s32 	%r252, %r250, %r251;
	shr.u32 	%r253, %r252, 1;
	add.s32 	%r254, %r253, %r251;
	shr.u32 	%r255, %r254, 4;
	mul.lo.s32 	%r256, %r255, 21;
	sub.s32 	%r257, %r250, %r256;
	cvt.u16.u32 	%rs190, %r257;
	mul.lo.s16 	%rs191, %rs190, 86;
	shr.u16 	%rs192, %rs191, 8;
	mul.lo.s16 	%rs193, %rs192, 3;
	sub.s16 	%rs194, %rs190, %rs193;
	cvt.u32.u16 	%r258, %rs194;
	and.b32  	%r259, %r258, 255;
	add.s32 	%r260, %r596, %r595;
	cvt.u16.u32 	%rs195, %r260;
	add.s16 	%rs196, %rs195, 1;
	and.b16  	%rs197, %rs196, 255;
	mul.lo.s16 	%rs198, %rs197, 171;
	shr.u16 	%rs199, %rs198, 9;
	mul.lo.s16 	%rs200, %rs199, 3;
	sub.s16 	%rs201, %rs196, %rs200;
	cvt.u32.u16 	%r261, %rs201;
	and.b32  	%r262, %r261, 255;
	add.s32 	%r263, %r50, %r257;
	add.s32 	%r264, %r263, %r262;
	mad.lo.s32 	%r265, %r52, 672, %r264;
	sub.s32 	%r266, %r265, %r259;
	mul.wide.s32 	%rd20, %r266, 2;
	add.s64 	%rd21, %rd1, %rd20;
	ld.global.nc.u16 	%rs466, [%rd21];
$L__BB0_21:
	add.s32 	%r53, %r8, 504;
	setp.gt.u32 	%p15, %r592, 146;
	st.shared.u16 	[%r9+9090], %rs466;
	mov.u16 	%rs467, %rs58;
	@%p15 bra 	$L__BB0_25;
	cvt.u16.u32 	%rs202, %r592;
	mul.lo.s16 	%rs203, %rs202, 135;
	shr.u16 	%rs204, %rs203, 8;
	sub.s16 	%rs205, %rs202, %rs204;
	and.b16  	%rs206, %rs205, 254;
	shr.u16 	%rs207, %rs206, 1;
	add.s16 	%rs208, %rs207, %rs204;
	and.b16  	%rs209, %rs208, 240;
	shr.u16 	%rs210, %rs209, 4;
	cvt.u32.u16 	%r54, %rs210;
	add.s32 	%r267, %r6, %r54;
	setp.gt.u32 	%p16, %r267, 223;
	mov.u16 	%rs467, %rs58;
	@%p16 bra 	$L__BB0_25;
	mul.hi.u32 	%r268, %r596, -2045222521;
	sub.s32 	%r269, %r596, %r268;
	shr.u32 	%r270, %r269, 1;
	add.s32 	%r271, %r270, %r268;
	shr.u32 	%r272, %r271, 4;
	mul.lo.s32 	%r273, %r272, 21;
	sub.s32 	%r56, %r596, %r273;
	cvt.u16.u32 	%rs16, %r56;
	mul.lo.s16 	%rs211, %rs16, 86;
	shr.u16 	%rs212, %rs211, 8;
	cvt.u32.u16 	%r274, %rs212;
	add.s32 	%r275, %r39, %r274;
	setp.gt.u32 	%p17, %r275, 58;
	mov.u16 	%rs467, %rs58;
	@%p17 bra 	$L__BB0_25;
	and.b16  	%rs213, %rs16, 255;
	mul.lo.s16 	%rs214, %rs213, 171;
	shr.u16 	%rs215, %rs214, 9;
	mul.lo.s16 	%rs216, %rs215, 3;
	sub.s16 	%rs217, %rs16, %rs216;
	cvt.u32.u16 	%r276, %rs217;
	and.b32  	%r277, %r276, 255;
	add.s32 	%r278, %r596, %r595;
	cvt.u16.u32 	%rs218, %r278;
	and.b16  	%rs219, %rs218, 255;
	mul.lo.s16 	%rs220, %rs219, 171;
	shr.u16 	%rs221, %rs220, 9;
	mul.lo.s16 	%rs222, %rs221, 3;
	sub.s16 	%rs223, %rs218, %rs222;
	cvt.u32.u16 	%r279, %rs223;
	and.b32  	%r280, %r279, 255;
	add.s32 	%r281, %r53, %r56;
	add.s32 	%r282, %r281, %r280;
	mad.lo.s32 	%r283, %r54, 672, %r282;
	sub.s32 	%r284, %r283, %r277;
	mul.wide.s32 	%rd22, %r284, 2;
	add.s64 	%rd23, %rd1, %rd22;
	ld.global.nc.u16 	%rs467, [%rd23];
$L__BB0_25:
	setp.ge.u32 	%p18, %r594, %r43;
	st.shared.u16 	[%r9+11328], %rs467;
	mov.u16 	%rs468, %rs58;
	@%p18 bra 	$L__BB0_29;
	cvt.u16.u32 	%rs224, %r592;
	add.s16 	%rs225, %rs224, 1;
	and.b16  	%rs226, %rs225, 255;
	mul.lo.s16 	%rs227, %rs226, 135;
	shr.u16 	%rs228, %rs227, 8;
	sub.s16 	%rs229, %rs225, %rs228;
	and.b16  	%rs230, %rs229, 254;
	shr.u16 	%rs231, %rs230, 1;
	add.s16 	%rs232, %rs231, %rs228;
	and.b16  	%rs233, %rs232, 240;
	shr.u16 	%rs234, %rs233, 4;
	cvt.u32.u16 	%r57, %rs234;
	add.s32 	%r285, %r6, %r57;
	setp.gt.u32 	%p19, %r285, 223;
	mov.u16 	%rs468, %rs58;
	@%p19 bra 	$L__BB0_29;
	add.s32 	%r286, %r596, 1;
	mul.hi.u32 	%r287, %r286, -2045222521;
	sub.s32 	%r288, %r286, %r287;
	shr.u32 	%r289, %r288, 1;
	add.s32 	%r290, %r289, %r287;
	shr.u32 	%r291, %r290, 4;
	mul.lo.s32 	%r292, %r291, 21;
	sub.s32 	%r59, %r286, %r292;
	cvt.u16.u32 	%rs19, %r59;
	mul.lo.s16 	%rs235, %rs19, 86;
	shr.u16 	%rs236, %rs235, 8;
	cvt.u32.u16 	%r293, %rs236;
	add.s32 	%r294, %r39, %r293;
	setp.gt.u32 	%p20, %r294, 58;
	mov.u16 	%rs468, %rs58;
	@%p20 bra 	$L__BB0_29;
	and.b16  	%rs237, %rs19, 255;
	mul.lo.s16 	%rs238, %rs237, 171;
	shr.u16 	%rs239, %rs238, 9;
	mul.lo.s16 	%rs240, %rs239, 3;
	sub.s16 	%rs241, %rs19, %rs240;
	cvt.u32.u16 	%r295, %rs241;
	and.b32  	%r296, %r295, 255;
	add.s32 	%r297, %r596, %r595;
	cvt.u16.u32 	%rs242, %r297;
	add.s16 	%rs243, %rs242, 1;
	and.b16  	%rs244, %rs243, 255;
	mul.lo.s16 	%rs245, %rs244, 171;
	shr.u16 	%rs246, %rs245, 9;
	mul.lo.s16 	%rs247, %rs246, 3;
	sub.s16 	%rs248, %rs243, %rs247;
	cvt.u32.u16 	%r298, %rs248;
	and.b32  	%r299, %r298, 255;
	add.s32 	%r300, %r53, %r59;
	add.s32 	%r301, %r300, %r299;
	mad.lo.s32 	%r302, %r57, 672, %r301;
	sub.s32 	%r303, %r302, %r296;
	mul.wide.s32 	%rd24, %r303, 2;
	add.s64 	%rd25, %rd1, %rd24;
	ld.global.nc.u16 	%rs468, [%rd25];
$L__BB0_29:
	add.s32 	%r60, %r8, 1344;
	setp.gt.u32 	%p21, %r592, 146;
	st.shared.u16 	[%r9+11330], %rs468;
	mov.u16 	%rs469, %rs58;
	@%p21 bra 	$L__BB0_33;
	cvt.u16.u32 	%rs249, %r592;
	mul.lo.s16 	%rs250, %rs249, 135;
	shr.u16 	%rs251, %rs250, 8;
	sub.s16 	%rs252, %rs249, %rs251;
	and.b16  	%rs253, %rs252, 254;
	shr.u16 	%rs254, %rs253, 1;
	add.s16 	%rs255, %rs254, %rs251;
	and.b16  	%rs256, %rs255, 240;
	shr.u16 	%rs257, %rs256, 4;
	cvt.u32.u16 	%r61, %rs257;
	add.s32 	%r304, %r10, %r61;
	setp.gt.u32 	%p22, %r304, 223;
	mov.u16 	%rs469, %rs58;
	@%p22 bra 	$L__BB0_33;
	mul.hi.u32 	%r305, %r596, -2045222521;
	sub.s32 	%r306, %r596, %r305;
	shr.u32 	%r307, %r306, 1;
	add.s32 	%r308, %r307, %r305;
	shr.u32 	%r309, %r308, 4;
	mul.lo.s32 	%r310, %r309, 21;
	sub.s32 	%r63, %r596, %r310;
	cvt.u16.u32 	%rs22, %r63;
	mul.lo.s16 	%rs258, %rs22, 86;
	shr.u16 	%rs259, %rs258, 8;
	cvt.u32.u16 	%r311, %rs259;
	add.s32 	%r312, %r39, %r311;
	setp.lt.u32 	%p23, %r312, 3;
	mov.u16 	%rs469, %rs58;
	@%p23 bra 	$L__BB0_33;
	and.b16  	%rs260, %rs22, 255;
	mul.lo.s16 	%rs261, %rs260, 171;
	shr.u16 	%rs262, %rs261, 9;
	mul.lo.s16 	%rs263, %rs262, 3;
	sub.s16 	%rs264, %rs22, %rs263;
	cvt.u32.u16 	%r313, %rs264;
	and.b32  	%r314, %r313, 255;
	add.s32 	%r315, %r596, %r595;
	cvt.u16.u32 	%rs265, %r315;
	and.b16  	%rs266, %rs265, 255;
	mul.lo.s16 	%rs267, %rs266, 171;
	shr.u16 	%rs268, %rs267, 9;
	mul.lo.s16 	%rs269, %rs268, 3;
	sub.s16 	%rs270, %rs265, %rs269;
	cvt.u32.u16 	%r316, %rs270;
	and.b32  	%r317, %r316, 255;
	add.s32 	%r318, %r60, %r63;
	add.s32 	%r319, %r318, %r317;
	mad.lo.s32 	%r320, %r61, 672, %r319;
	sub.s32 	%r321, %r320, %r314;
	mul.wide.s32 	%rd26, %r321, 2;
	add.s64 	%rd27, %rd1, %rd26;
	ld.global.nc.u16 	%rs469, [%rd27];
$L__BB0_33:
	setp.ge.u32 	%p24, %r594, %r43;
	st.shared.u16 	[%r9+13568], %rs469;
	mov.u16 	%rs470, %rs58;
	@%p24 bra 	$L__BB0_37;
	cvt.u16.u32 	%rs271, %r592;
	add.s16 	%rs272, %rs271, 1;
	and.b16  	%rs273, %rs272, 255;
	mul.lo.s16 	%rs274, %rs273, 135;
	shr.u16 	%rs275, %rs274, 8;
	sub.s16 	%rs276, %rs272, %rs275;
	and.b16  	%rs277, %rs276, 254;
	shr.u16 	%rs278, %rs277, 1;
	add.s16 	%rs279, %rs278, %rs275;
	and.b16  	%rs280, %rs279, 240;
	shr.u16 	%rs281, %rs280, 4;
	cvt.u32.u16 	%r64, %rs281;
	add.s32 	%r322, %r10, %r64;
	setp.gt.u32 	%p25, %r322, 223;
	mov.u16 	%rs470, %rs58;
	@%p25 bra 	$L__BB0_37;
	add.s32 	%r323, %r596, 1;
	mul.hi.u32 	%r324, %r323, -2045222521;
	sub.s32 	%r325, %r323, %r324;
	shr.u32 	%r326, %r325, 1;
	add.s32 	%r327, %r326, %r324;
	shr.u32 	%r328, %r327, 4;
	mul.lo.s32 	%r329, %r328, 21;
	sub.s32 	%r66, %r323, %r329;
	cvt.u16.u32 	%rs25, %r66;
	mul.lo.s16 	%rs282, %rs25, 86;
	shr.u16 	%rs283, %rs282, 8;
	cvt.u32.u16 	%r330, %rs283;
	add.s32 	%r331, %r39, %r330;
	setp.lt.u32 	%p26, %r331, 3;
	mov.u16 	%rs470, %rs58;
	@%p26 bra 	$L__BB0_37;
	and.b16  	%rs284, %rs25, 255;
	mul.lo.s16 	%rs285, %rs284, 171;
	shr.u16 	%rs286, %rs285, 9;
	mul.lo.s16 	%rs287, %rs286, 3;
	sub.s16 	%rs288, %rs25, %rs287;
	cvt.u32.u16 	%r332, %rs288;
	and.b32  	%r333, %r332, 255;
	add.s32 	%r334, %r596, %r595;
	cvt.u16.u32 	%rs289, %r334;
	add.s16 	%rs290, %rs289, 1;
	and.b16  	%rs291, %rs290, 255;
	mul.lo.s16 	%rs292, %rs291, 171;
	shr.u16 	%rs293, %rs292, 9;
	mul.lo.s16 	%rs294, %rs293, 3;
	sub.s16 	%rs295, %rs290, %rs294;
	cvt.u32.u16 	%r335, %rs295;
	and.b32  	%r336, %r335, 255;
	add.s32 	%r337, %r60, %r66;
	add.s32 	%r338, %r337, %r336;
	mad.lo.s32 	%r339, %r64, 672, %r338;
	sub.s32 	%r340, %r339, %r333;
	mul.wide.s32 	%rd28, %r340, 2;
	add.s64 	%rd29, %rd1, %rd28;
	ld.global.nc.u16 	%rs470, [%rd29];
$L__BB0_37:
	add.s32 	%r67, %r8, 1512;
	setp.gt.u32 	%p27, %r592, 146;
	st.shared.u16 	[%r9+13570], %rs470;
	mov.u16 	%rs471, %rs58;
	@%p27 bra 	$L__BB0_40;
	cvt.u16.u32 	%rs296, %r592;
	mul.lo.s16 	%rs297, %rs296, 135;
	shr.u16 	%rs298, %rs297, 8;
	sub.s16 	%rs299, %rs296, %rs298;
	and.b16  	%rs300, %rs299, 254;
	shr.u16 	%rs301, %rs300, 1;
	add.s16 	%rs302, %rs301, %rs298;
	and.b16  	%rs303, %rs302, 240;
	shr.u16 	%rs304, %rs303, 4;
	cvt.u32.u16 	%r68, %rs304;
	add.s32 	%r341, %r12, %r68;
	setp.gt.u32 	%p28, %r341, 223;
	@%p28 bra 	$L__BB0_40;
	mul.hi.u32 	%r342, %r596, -2045222521;
	sub.s32 	%r343, %r596, %r342;
	shr.u32 	%r344, %r343, 1;
	add.s32 	%r345, %r344, %r342;
	shr.u32 	%r346, %r345, 4;
	mul.lo.s32 	%r347, %r346, 21;
	sub.s32 	%r348, %r596, %r347;
	cvt.u16.u32 	%rs305, %r348;
	mul.lo.s16 	%rs306, %rs305, 86;
	shr.u16 	%rs307, %rs306, 8;
	mul.lo.s16 	%rs308, %rs307, 3;
	sub.s16 	%rs309, %rs305, %rs308;
	cvt.u32.u16 	%r349, %rs309;
	and.b32  	%r350, %r349, 255;
	add.s32 	%r351, %r596, %r595;
	cvt.u16.u32 	%rs310, %r351;
	and.b16  	%rs311, %rs310, 255;
	mul.lo.s16 	%rs312, %rs311, 171;
	shr.u16 	%rs313, %rs312, 9;
	mul.lo.s16 	%rs314, %rs313, 3;
	sub.s16 	%rs315, %rs310, %rs314;
	cvt.u32.u16 	%r352, %rs315;
	and.b32  	%r353, %r352, 255;
	add.s32 	%r354, %r67, %r348;
	add.s32 	%r355, %r354, %r353;
	mad.lo.s32 	%r356, %r68, 672, %r355;
	sub.s32 	%r357, %r356, %r350;
	mul.wide.s32 	%rd30, %r357, 2;
	add.s64 	%rd31, %rd1, %rd30;
	ld.global.nc.u16 	%rs471, [%rd31];
$L__BB0_40:
	setp.ge.u32 	%p29, %r594, %r43;
	st.shared.u16 	[%r9+15808], %rs471;
	mov.u16 	%rs472, %rs58;
	@%p29 bra 	$L__BB0_43;
	cvt.u16.u32 	%rs316, %r592;
	add.s16 	%rs317, %rs316, 1;
	and.b16  	%rs318, %rs317, 255;
	mul.lo.s16 	%rs319, %rs318, 135;
	shr.u16 	%rs320, %rs319, 8;
	sub.s16 	%rs321, %rs317, %rs320;
	and.b16  	%rs322, %rs321, 254;
	shr.u16 	%rs323, %rs322, 1;
	add.s16 	%rs324, %rs323, %rs320;
	and.b16  	%rs325, %rs324, 240;
	shr.u16 	%rs326, %rs325, 4;
	cvt.u32.u16 	%r69, %rs326;
	add.s32 	%r358, %r12, %r69;
	setp.gt.u32 	%p30, %r358, 223;
	@%p30 bra 	$L__BB0_43;
	add.s32 	%r359, %r596, 1;
	mul.hi.u32 	%r360, %r359, -2045222521;
	sub.s32 	%r361, %r359, %r360;
	shr.u32 	%r362, %r361, 1;
	add.s32 	%r363, %r362, %r360;
	shr.u32 	%r364, %r363, 4;
	mul.lo.s32 	%r365, %r364, 21;
	sub.s32 	%r366, %r359, %r365;
	cvt.u16.u32 	%rs327, %r366;
	mul.lo.s16 	%rs328, %rs327, 86;
	shr.u16 	%rs329, %rs328, 8;
	mul.lo.s16 	%rs330, %rs329, 3;
	sub.s16 	%rs331, %rs327, %rs330;
	cvt.u32.u16 	%r367, %rs331;
	and.b32  	%r368, %r367, 255;
	add.s32 	%r369, %r596, %r595;
	cvt.u16.u32 	%rs332, %r369;
	add.s16 	%rs333, %rs332, 1;
	and.b16  	%rs334, %rs333, 255;
	mul.lo.s16 	%rs335, %rs334, 171;
	shr.u16 	%rs336, %rs335, 9;
	mul.lo.s16 	%rs337, %rs336, 3;
	sub.s16 	%rs338, %rs333, %rs337;
	cvt.u32.u16 	%r370, %rs338;
	and.b32  	%r371, %r370, 255;
	add.s32 	%r372, %r67, %r366;
	add.s32 	%r373, %r372, %r371;
	mad.lo.s32 	%r374, %r69, 672, %r373;
	sub.s32 	%r375, %r374, %r368;
	mul.wide.s32 	%rd32, %r375, 2;
	add.s64 	%rd33, %rd1, %rd32;
	ld.global.nc.u16 	%rs472, [%rd33];
$L__BB0_43:
	add.s32 	%r70, %r8, 1680;
	setp.gt.u32 	%p31, %r592, 146;
	st.shared.u16 	[%r9+15810], %rs472;
	mov.u16 	%rs473, %rs58;
	@%p31 bra 	$L__BB0_46;
	cvt.u16.u32 	%rs339, %r592;
	mul.lo.s16 	%rs340, %rs339, 135;
	shr.u16 	%rs341, %rs340, 8;
	sub.s16 	%rs342, %rs339, %rs341;
	and.b16  	%rs343, %rs342, 254;
	shr.u16 	%rs344, %rs343, 1;
	add.s16 	%rs345, %rs344, %rs341;
	and.b16  	%rs346, %rs345, 240;
	shr.u16 	%rs347, %rs346, 4;
	cvt.u32.u16 	%r71, %rs347;
	add.s32 	%r376, %r13, %r71;
	setp.gt.u32 	%p32, %r376, 223;
	@%p32 bra 	$L__BB0_46;
	mul.hi.u32 	%r377, %r596, -2045222521;
	sub.s32 	%r378, %r596, %r377;
	shr.u32 	%r379, %r378, 1;
	add.s32 	%r380, %r379, %r377;
	shr.u32 	%r381, %r380, 4;
	mul.lo.s32 	%r382, %r381, 21;
	sub.s32 	%r383, %r596, %r382;
	cvt.u16.u32 	%rs348, %r383;
	mul.lo.s16 	%rs349, %rs348, 86;
	shr.u16 	%rs350, %rs349, 8;
	mul.lo.s16 	%rs351, %rs350, 3;
	sub.s16 	%rs352, %rs348, %rs351;
	cvt.u32.u16 	%r384, %rs352;
	and.b32  	%r385, %r384, 255;
	add.s32 	%r386, %r596, %r595;
	cvt.u16.u32 	%rs353, %r386;
	and.b16  	%rs354, %rs353, 255;
	mul.lo.s16 	%rs355, %rs354, 171;
	shr.u16 	%rs356, %rs355, 9;
	mul.lo.s16 	%rs357, %rs356, 3;
	sub.s16 	%rs358, %rs353, %rs357;
	cvt.u32.u16 	%r387, %rs358;
	and.b32  	%r388, %r387, 255;
	add.s32 	%r389, %r70, %r383;
	add.s32 	%r390, %r389, %r388;
	mad.lo.s32 	%r391, %r71, 672, %r390;
	sub.s32 	%r392, %r391, %r385;
	mul.wide.s32 	%rd34, %r392, 2;
	add.s64 	%rd35, %rd1, %rd34;
	ld.global.nc.u16 	%rs473, [%rd35];
$L__BB0_46:
	setp.ge.u32 	%p33, %r594, %r43;
	st.shared.u16 	[%r9+18048], %rs473;
	mov.u16 	%rs474, %rs58;
	@%p33 bra 	$L__BB0_49;
	cvt.u16.u32 	%rs359, %r592;
	add.s16 	%rs360, %rs359, 1;
	and.b16  	%rs361, %rs360, 255;
	mul.lo.s16 	%rs362, %rs361, 135;
	shr.u16 	%rs363, %rs362, 8;
	sub.s16 	%rs364, %rs360, %rs363;
	and.b16  	%rs365, %rs364, 254;
	shr.u16 	%rs366, %rs365, 1;
	add.s16 	%rs367, %rs366, %rs363;
	and.b16  	%rs368, %rs367, 240;
	shr.u16 	%rs369, %rs368, 4;
	cvt.u32.u16 	%r72, %rs369;
	add.s32 	%r393, %r13, %r72;
	setp.gt.u32 	%p34, %r393, 223;
	@%p34 bra 	$L__BB0_49;
	add.s32 	%r394, %r596, 1;
	mul.hi.u32 	%r395, %r394, -2045222521;
	sub.s32 	%r396, %r394, %r395;
	shr.u32 	%r397, %r396, 1;
	add.s32 	%r398, %r397, %r395;
	shr.u32 	%r399, %r398, 4;
	mul.lo.s32 	%r400, %r399, 21;
	sub.s32 	%r401, %r394, %r400;
	cvt.u16.u32 	%rs370, %r401;
	mul.lo.s16 	%rs371, %rs370, 86;
	shr.u16 	%rs372, %rs371, 8;
	mul.lo.s16 	%rs373, %rs372, 3;
	sub.s16 	%rs374, %rs370, %rs373;
	cvt.u32.u16 	%r402, %rs374;
	and.b32  	%r403, %r402, 255;
	add.s32 	%r404, %r596, %r595;
	cvt.u16.u32 	%rs375, %r404;
	add.s16 	%rs376, %rs375, 1;
	and.b16  	%rs377, %rs376, 255;
	mul.lo.s16 	%rs378, %rs377, 171;
	shr.u16 	%rs379, %rs378, 9;
	mul.lo.s16 	%rs380, %rs379, 3;
	sub.s16 	%rs381, %rs376, %rs380;
	cvt.u32.u16 	%r405, %rs381;
	and.b32  	%r406, %r405, 255;
	add.s32 	%r407, %r70, %r401;
	add.s32 	%r408, %r407, %r406;
	mad.lo.s32 	%r409, %r72, 672, %r408;
	sub.s32 	%r410, %r409, %r403;
	mul.wide.s32 	%rd36, %r410, 2;
	add.s64 	%rd37, %rd1, %rd36;
	ld.global.nc.u16 	%rs474, [%rd37];
$L__BB0_49:
	add.s32 	%r73, %r8, 1848;
	setp.gt.u32 	%p35, %r592, 146;
	st.shared.u16 	[%r9+18050], %rs474;
	mov.u16 	%rs475, %rs58;
	@%p35 bra 	$L__BB0_53;
	cvt.u16.u32 	%rs382, %r592;
	mul.lo.s16 	%rs383, %rs382, 135;
	shr.u16 	%rs384, %rs383, 8;
	sub.s16 	%rs385, %rs382, %rs384;
	and.b16  	%rs386, %rs385, 254;
	shr.u16 	%rs387, %rs386, 1;
	add.s16 	%rs388, %rs387, %rs384;
	and.b16  	%rs389, %rs388, 240;
	shr.u16 	%rs390, %rs389, 4;
	cvt.u32.u16 	%r74, %rs390;
	add.s32 	%r411, %r14, %r74;
	setp.gt.u32 	%p36, %r411, 223;
	mov.u16 	%rs475, %rs58;
	@%p36 bra 	$L__BB0_53;
	mul.hi.u32 	%r412, %r596, -2045222521;
	sub.s32 	%r413, %r596, %r412;
	shr.u32 	%r414, %r413, 1;
	add.s32 	%r415, %r414, %r412;
	shr.u32 	%r416, %r415, 4;
	mul.lo.s32 	%r417, %r416, 21;
	sub.s32 	%r76, %r596, %r417;
	cvt.u16.u32 	%rs36, %r76;
	mul.lo.s16 	%rs391, %rs36, 86;
	shr.u16 	%rs392, %rs391, 8;
	cvt.u32.u16 	%r418, %rs392;
	add.s32 	%r419, %r39, %r418;
	setp.gt.u32 	%p37, %r419, 58;
	mov.u16 	%rs475, %rs58;
	@%p37 bra 	$L__BB0_53;
	and.b16  	%rs393, %rs36, 255;
	mul.lo.s16 	%rs394, %rs393, 171;
	shr.u16 	%rs395, %rs394, 9;
	mul.lo.s16 	%rs396, %rs395, 3;
	sub.s16 	%rs397, %rs36, %rs396;
	cvt.u32.u16 	%r420, %rs397;
	and.b32  	%r421, %r420, 255;
	add.s32 	%r422, %r596, %r595;
	cvt.u16.u32 	%rs398, %r422;
	and.b16  	%rs399, %rs398, 255;
	mul.lo.s16 	%rs400, %rs399, 171;
	shr.u16 	%rs401, %rs400, 9;
	mul.lo.s16 	%rs402, %rs401, 3;
	sub.s16 	%rs403, %rs398, %rs402;
	cvt.u32.u16 	%r423, %rs403;
	and.b32  	%r424, %r423, 255;
	add.s32 	%r425, %r73, %r76;
	add.s32 	%r426, %r425, %r424;
	mad.lo.s32 	%r427, %r74, 672, %r426;
	sub.s32 	%r428, %r427, %r421;
	mul.wide.s32 	%rd38, %r428, 2;
	add.s64 	%rd39, %rd1, %rd38;
	ld.global.nc.u16 	%rs475, [%rd39];
$L__BB0_53:
	setp.ge.u32 	%p38, %r594, %r43;
	st.shared.u16 	[%r9+20288], %rs475;
	mov.u16 	%rs476, %rs58;
	@%p38 bra 	$L__BB0_57;
	cvt.u16.u32 	%rs404, %r592;
	add.s16 	%rs405, %rs404, 1;
	and.b16  	%rs406, %rs405, 255;
	mul.lo.s16 	%rs407, %rs406, 135;
	shr.u16 	%rs408, %rs407, 8;
	sub.s16 	%rs409, %rs405, %rs408;
	and.b16  	%rs410, %rs409, 254;
	shr.u16 	%rs411, %rs410, 1;
	add.s16 	%rs412, %rs411, %rs408;
	and.b16  	%rs413, %rs412, 240;
	shr.u16 	%rs414, %rs413, 4;
	cvt.u32.u16 	%r77, %rs414;
	add.s32 	%r429, %r14, %r77;
	setp.gt.u32 	%p39, %r429, 223;
	mov.u16 	%rs476, %rs58;
	@%p39 bra 	$L__BB0_57;
	add.s32 	%r430, %r596, 1;
	mul.hi.u32 	%r431, %r430, -2045222521;
	sub.s32 	%r432, %r430, %r431;
	shr.u32 	%r433, %r432, 1;
	add.s32 	%r434, %r433, %r431;
	shr.u32 	%r435, %r434, 4;
	mul.lo.s32 	%r436, %r435, 21;
	sub.s32 	%r79, %r430, %r436;
	cvt.u16.u32 	%rs39, %r79;
	mul.lo.s16 	%rs415, %rs39, 86;
	shr.u16 	%rs416, %rs415, 8;
	cvt.u32.u16 	%r437, %rs416;
	add.s32 	%r438, %r39, %r437;
	setp.gt.u32 	%p40, %r438, 58;
	mov.u16 	%rs476, %rs58;
	@%p40 bra 	$L__BB0_57;
	and.b16  	%rs417, %rs39, 255;
	mul.lo.s16 	%rs418, %rs417, 171;
	shr.u16 	%rs419, %rs418, 9;
	mul.lo.s16 	%rs420, %rs419, 3;
	sub.s16 	%rs421, %rs39, %rs420;
	cvt.u32.u16 	%r439, %rs421;
	and.b32  	%r440, %r439, 255;
	add.s32 	%r441, %r596, %r595;
	cvt.u16.u32 	%rs422, %r441;
	add.s16 	%rs423, %rs422, 1;
	and.b16  	%rs424, %rs423, 255;
	mul.lo.s16 	%rs425, %rs424, 171;
	shr.u16 	%rs426, %rs425, 9;
	mul.lo.s16 	%rs427, %rs426, 3;
	sub.s16 	%rs428, %rs423, %rs427;
	cvt.u32.u16 	%r442, %rs428;
	and.b32  	%r443, %r442, 255;
	add.s32 	%r444, %r73, %r79;
	add.s32 	%r445, %r444, %r443;
	mad.lo.s32 	%r446, %r77, 672, %r445;
	sub.s32 	%r447, %r446, %r440;
	mul.wide.s32 	%rd40, %r447, 2;
	add.s64 	%rd41, %rd1, %rd40;
	ld.global.nc.u16 	%rs476, [%rd41];
$L__BB0_57:
	st.shared.u16 	[%r9+20290], %rs476;
	setp.gt.u32 	%p41, %r593, 146;
	mov.u16 	%rs477, %rs58;
	mov.u16 	%rs478, %rs58;
	mov.u16 	%rs479, %rs58;
	mov.u16 	%rs480, %rs58;
	@%p41 bra 	$L__BB0_59;
	ld.global.nc.v4.u16 	{%rs480, %rs479, %rs478, %rs477}, [%rd52];
$L__BB0_59:
	setp.gt.u32 	%p42, %r7, 1;
	shr.u32 	%r448, %r2, 4;
	mul.lo.s32 	%r449, %r7, 144;
	mad.lo.s32 	%r450, %r448, 72, %r449;
	shl.b32 	%r451, %r2, 2;
	and.b32  	%r452, %r451, 60;
	add.s32 	%r453, %r450, %r452;
	shl.b32 	%r454, %r453, 1;
	mov.u32 	%r455, buf_dyn_shmem;
	add.s32 	%r80, %r455, %r454;
	st.shared.v4.u16 	[%r80], {%rs480, %rs479, %rs478, %rs477};
	@%p42 bra 	$L__BB0_63;
	setp.gt.u32 	%p43, %r593, 118;
	mov.u16 	%rs481, %rs58;
	mov.u16 	%rs482, %rs58;
	mov.u16 	%rs483, %rs58;
	mov.u16 	%rs484, %rs58;
	@%p43 bra 	$L__BB0_62;
	ld.global.nc.v4.u16 	{%rs484, %rs483, %rs482, %rs481}, [%rd52+3584];
$L__BB0_62:
	st.shared.v4.u16 	[%r80+4032], {%rs484, %rs483, %rs482, %rs481};
$L__BB0_63:
	bar.sync 	0;
	shr.u32 	%r81, %r7, 1;
	mov.u32 	%r456, buf_dyn_shmem;
	mad.lo.s32 	%r457, %r81, 2560, %r456;
	add.s32 	%r458, %r457, 4608;
	mov.b32 	%r459, 40;
	wmma.load.a.sync.aligned.row.m16n16k16.shared.f16 	{%r460, %r461, %r462, %r463, %r464, %r465, %r466, %r467}, [%r458], %r459;
	add.s32 	%r468, %r457, 5888;
	wmma.load.a.sync.aligned.row.m16n16k16.shared.f16 	{%r469, %r470, %r471, %r472, %r473, %r474, %r475, %r476}, [%r468], %r459;
	mov.b32 	%r477, 72;
	wmma.load.b.sync.aligned.row.m16n16k16.shared.f16 	{%r478, %r479, %r480, %r481, %r482, %r483, %r484, %r485}, [%r16], %r477;
	add.s32 	%r486, %r16, 32;
	wmma.load.b.sync.aligned.row.m16n16k16.shared.f16 	{%r487, %r488, %r489, %r490, %r491, %r492, %r493, %r494}, [%r486], %r477;
	wmma.mma.sync.aligned.row.row.m16n16k16.f16.f16 {%r495, %r496, %r497, %r498}, {%r460, %r461, %r462, %r463, %r464, %r465, %r466, %r467}, {%r478, %r479, %r480, %r481, %r482, %r483, %r484, %r485}, {%r612, %r611, %r610, %r609};
	wmma.mma.sync.aligned.row.row.m16n16k16.f16.f16 {%r499, %r500, %r501, %r502}, {%r460, %r461, %r462, %r463, %r464, %r465, %r466, %r467}, {%r487, %r488, %r489, %r490, %r491, %r492, %r493, %r494}, {%r608, %r607, %r606, %r605};
	wmma.mma.sync.aligned.row.row.m16n16k16.f16.f16 {%r503, %r504, %r505, %r506}, {%r469, %r470, %r471, %r472, %r473, %r474, %r475, %r476}, {%r478, %r479, %r480, %r481, %r482, %r483, %r484, %r485}, {%r604, %r603, %r602, %r601};
	wmma.mma.sync.aligned.row.row.m16n16k16.f16.f16 {%r507, %r508, %r509, %r510}, {%r469, %r470, %r471, %r472, %r473, %r474, %r475, %r476}, {%r487, %r488, %r489, %r490, %r491, %r492, %r493, %r494}, {%r600, %r599, %r598, %r597};
	add.s32 	%r511, %r457, 4640;
	wmma.load.a.sync.aligned.row.m16n16k16.shared.f16 	{%r512, %r513, %r514, %r515, %r516, %r517, %r518, %r519}, [%r511], %r459;
	add.s32 	%r520, %r457, 5920;
	wmma.load.a.sync.aligned.row.m16n16k16.shared.f16 	{%r521, %r522, %r523, %r524, %r525, %r526, %r527, %r528}, [%r520], %r459;
	add.s32 	%r529, %r16, 2304;
	wmma.load.b.sync.aligned.row.m16n16k16.shared.f16 	{%r530, %r531, %r532, %r533, %r534, %r535, %r536, %r537}, [%r529], %r477;
	add.s32 	%r538, %r16, 2336;
	wmma.load.b.sync.aligned.row.m16n16k16.shared.f16 	{%r539, %r540, %r541, %r542, %r543, %r544, %r545, %r546}, [%r538], %r477;
	wmma.mma.sync.aligned.row.row.m16n16k16.f16.f16 {%r612, %r611, %r610, %r609}, {%r512, %r513, %r514, %r515, %r516, %r517, %r518, %r519}, {%r530, %r531, %r532, %r533, %r534, %r535, %r536, %r537}, {%r495, %r496, %r497, %r498};
	wmma.mma.sync.aligned.row.row.m16n16k16.f16.f16 {%r608, %r607, %r606, %r605}, {%r512, %r513, %r514, %r515, %r516, %r517, %r518, %r519}, {%r539, %r540, %r541, %r542, %r543, %r544, %r545, %r546}, {%r499, %r500, %r501, %r502};
	wmma.mma.sync.aligned.row.row.m16n16k16.f16.f16 {%r604, %r603, %r602, %r601}, {%r521, %r522, %r523, %r524, %r525, %r526, %r527, %r528}, {%r530, %r531, %r532, %r533, %r534, %r535, %r536, %r537}, {%r503, %r504, %r505, %r506};
	wmma.mma.sync.aligned.row.row.m16n16k16.f16.f16 {%r600, %r599, %r598, %r597}, {%r521, %r522, %r523, %r524, %r525, %r526, %r527, %r528}, {%r539, %r540, %r541, %r542, %r543, %r544, %r545, %r546}, {%r507, %r508, %r509, %r510};
	add.s32 	%r613, %r613, 1;
	add.s32 	%r596, %r596, 11;
	add.s32 	%r595, %r595, 247;
	add.s64 	%rd52, %rd52, 4096;
	add.s32 	%r594, %r594, 16;
	add.s32 	%r593, %r593, 32;
	add.s32 	%r592, %r592, 32;
	setp.ne.s32 	%p44, %r613, 5;
	@%p44 bra 	$L__BB0_1;
	ld.param.u64 	%rd51, [main_kernel_param_0];
	cvta.to.global.u64 	%rd42, %rd51;
	bar.sync 	0;
	shl.b32 	%r547, %r7, 9;
	shl.b32 	%r548, %r7, 10;
	add.s32 	%r550, %r456, %r548;
	add.s32 	%r551, %r550, 4608;
	mov.b32 	%r552, 16;
	wmma.store.d.sync.aligned.row.m16n16k16.shared.f16 	[%r551], {%r612, %r611, %r610, %r609}, %r552;
	add.s32 	%r553, %r550, 5120;
	wmma.store.d.sync.aligned.row.m16n16k16.shared.f16 	[%r553], {%r608, %r607, %r606, %r605}, %r552;
	bar.sync 	0;
	mul.lo.s32 	%r554, %r5, 14336;
	mad.lo.s32 	%r555, %r4, 458752, %r554;
	shl.b32 	%r556, %r7, 8;
	and.b32  	%r557, %r556, 129024;
	add.s32 	%r558, %r555, %r557;
	and.b32  	%r559, %r547, 512;
	or.b32  	%r560, %r558, %r559;
	shl.b32 	%r561, %r2, 4;
	and.b32  	%r562, %r561, 8128;
	add.s32 	%r563, %r560, %r562;
	shl.b32 	%r564, %r81, 4;
	and.b32  	%r565, %r564, 48;
	shl.b32 	%r566, %r2, 2;
	and.b32  	%r567, %r566, 12;
	or.b32  	%r568, %r563, %r567;
	or.b32  	%r569, %r568, %r565;
	mul.wide.u32 	%rd43, %r569, 2;
	add.s64 	%rd44, %rd42, %rd43;
	shl.b32 	%r570, %r15, 1;
	add.s32 	%r571, %r456, %r570;
	ld.shared.v4.u16 	{%rs429, %rs430, %rs431, %rs432}, [%r571+4608];
	st.global.v4.u16 	[%rd44], {%rs429, %rs430, %rs431, %rs432};
	add.s32 	%r572, %r556, 3584;
	and.b32  	%r573, %r572, 260096;
	add.s32 	%r574, %r564, -16;
	and.b32  	%r575, %r574, 48;
	or.b32  	%r576, %r559, %r555;
	add.s32 	%r577, %r576, %r562;
	or.b32  	%r578, %r577, %r567;
	add.s32 	%r579, %r578, %r573;
	or.b32  	%r580, %r579, %r575;
	mul.wide.u32 	%rd45, %r580, 2;
	add.s64 	%rd46, %rd42, %rd45;
	ld.shared.v4.u16 	{%rs433, %rs434, %rs435, %rs436}, [%r571+8192];
	st.global.v4.u16 	[%rd46], {%rs433, %rs434, %rs435, %rs436};
	add.s32 	%r581, %r556, 7168;
	and.b32  	%r582, %r581, 260096;
	xor.b32  	%r583, %r565, 32;
	add.s32 	%r584, %r578, %r582;
	or.b32  	%r585, %r584, %r583;
	mul.wide.u32 	%rd47, %r585, 2;
	add.s64 	%rd48, %rd42, %rd47;
	ld.shared.v4.u16 	{%rs437, %rs438, %rs439, %rs440}, [%r571+11776];
	st.global.v4.u16 	[%rd48], {%rs437, %rs438, %rs439, %rs440};
	add.s32 	%r586, %r556, 10752;
	and.b32  	%r587, %r586, 260096;
	add.s32 	%r588, %r564, 16;
	and.b32  	%r589, %r588, 48;
	add.s32 	%r590, %r578, %r587;
	or.b32  	%r591, %r590, %r589;
	mul.wide.u32 	%rd49, %r591, 2;
	add.s64 	%rd50, %rd42, %rd49;
	ld.shared.v4.u16 	{%rs441, %rs442, %rs443, %rs444}, [%r571+15360];
	st.global.v4.u16 	[%rd50], {%rs441, %rs442, %rs443, %rs444};
	bar.sync 	0;
	wmma.store.d.sync.aligned.row.m16n16k16.shared.f16 	[%r551], {%r604, %r603, %r602, %r601}, %r552;
	wmma.store.d.sync.aligned.row.m16n16k16.shared.f16 	[%r553], {%r600, %r599, %r598, %r597}, %r552;
	bar.sync 	0;
	ld.shared.v4.u16 	{%rs445, %rs446, %rs447, %rs448}, [%r571+4608];
	st.global.v4.u16 	[%rd44+2048], {%rs445, %rs446, %rs447, %rs448};
	ld.shared.v4.u16 	{%rs449, %rs450, %rs451, %rs452}, [%r571+8192];
	st.global.v4.u16 	[%rd46+2048], {%rs449, %rs450, %rs451, %rs452};
	ld.shared.v4.u16 	{%rs453, %rs454, %rs455, %rs456}, [%r571+11776];
	st.global.v4.u16 	[%rd48+2048], {%rs453, %rs454, %rs455, %rs456};
	ld.shared.v4.u16 	{%rs457, %rs458, %rs459, %rs460}, [%r571+15360];
	st.global.v4.u16 	[%rd50+2048], {%rs457, %rs458, %rs459, %rs460};
	ret;

}


// ===== COMPILED SASS (sm_100) =====

	.target	sm_100

	.elftype	@"ET_EXEC"


//--------------------- .note.nv.tkinfo           --------------------------
	.section	.note.nv.tkinfo,"",@"SHT_NOTE"
	.sectionflags	@"SHF_NOTE_NV_TKINFO"
	.tkinfo
        /*0018*/ 	.word	0x00000002
        /*0030*/ 	.string	""
        /*0030*/ 	.string	"ptxas"
        /*0030*/ 	.string	"Cuda compilation tools, release 13.0, V13.0.88"
        /*0030*/ 	.string	"Build cuda_13.0.r13.0/compiler.36424714_0"
        /*0030*/ 	.string	"-arch sm_100 -m 64 "



//--------------------- .note.nv.cuinfo           --------------------------
	.section	.note.nv.cuinfo,"",@"SHT_NOTE"
	.sectionflags	@"SHF_NOTE_NV_CUINFO"
        /*0018*/ 	.short	0x0002
        /*001a*/ 	.short	0x0064
        /*001c*/ 	.short	0x0082
	.zero		2


//--------------------- .nv.info                  --------------------------
	.section	.nv.info,"",@"SHT_CUDA_INFO"
	.align	4


	//----- nvinfo : EIATTR_REGCOUNT
	.align		4
        /*0000*/ 	.byte	0x04, 0x2f
        /*0002*/ 	.short	(.L_1 - .L_0)
	.align		4
.L_0:
        /*0004*/ 	.word	index@(main_kernel)
        /*0008*/ 	.word	0x00000042


	//----- nvinfo : EIATTR_FRAME_SIZE
	.align		4
.L_1:
        /*000c*/ 	.byte	0x04, 0x11
        /*000e*/ 	.short	(.L_3 - .L_2)
	.align		4
.L_2:
        /*0010*/ 	.word	index@(main_kernel)
        /*0014*/ 	.word	0x00000000


	//----- nvinfo : EIATTR_MIN_STACK_SIZE
	.align		4
.L_3:
        /*0018*/ 	.byte	0x04, 0x12
        /*001a*/ 	.short	(.L_5 - .L_4)
	.align		4
.L_4:
        /*001c*/ 	.word	index@(main_kernel)
        /*0020*/ 	.word	0x00000000
.L_5:


//--------------------- .nv.compat                --------------------------
	.section	.nv.compat,"",@"SHT_CUDA_COMPAT_INFO"
	.align	4
        /*0000*/ 	.byte	0x02, 0x09, 0x00, 0x00, 0x02, 0x02, 0x01, 0x00, 0x02, 0x05, 0x05, 0x00, 0x03, 0x07, 0x01, 0x01
        /*0010*/ 	.byte	0x02, 0x03, 0x00, 0x00, 0x02, 0x06, 0x01, 0x00, 0x04, 0x0b, 0x08, 0x00, 0x09, 0x00, 0x00, 0x00
        /*0020*/ 	.byte	0x00, 0x00, 0x00, 0x00


//--------------------- .nv.info.main_kernel      --------------------------
	.section	.nv.info.main_kernel,"",@"SHT_CUDA_INFO"
	.sectionflags	@""
	.align	4


	//----- nvinfo : EIATTR_CUDA_API_VERSION
	.align		4
        /*0000*/ 	.byte	0x04, 0x37
        /*0002*/ 	.short	(.L_7 - .L_6)
.L_6:
        /*0004*/ 	.word	0x00000082


	//----- nvinfo : EIATTR_KPARAM_INFO
	.align		4
.L_7:
        /*0008*/ 	.byte	0x04, 0x17
        /*000a*/ 	.short	(.L_9 - .L_8)
.L_8:
        /*000c*/ 	.word	0x00000000
        /*0010*/ 	.short	0x0002
        /*0012*/ 	.short	0x0010
        /*0014*/ 	.byte	0x00, 0xf5, 0x21, 0x00


	//----- nvinfo : EIATTR_KPARAM_INFO
	.align		4
.L_9:
        /*0018*/ 	.byte	0x04, 0x17
        /*001a*/ 	.short	(.L_11 - .L_10)
.L_10:
        /*001c*/ 	.word	0x00000000
        /*0020*/ 	.short	0x0001
        /*0022*/ 	.short	0x0008
        /*0024*/ 	.byte	0x00, 0xf5, 0x21, 0x00


	//----- nvinfo : EIATTR_KPARAM_INFO
	.align		4
.L_11:
        /*0028*/ 	.byte	0x04, 0x17
        /*002a*/ 	.short	(.L_13 - .L_12)
.L_12:
        /*002c*/ 	.word	0x00000000
        /*0030*/ 	.short	0x0000
        /*0032*/ 	.short	0x0000
        /*0034*/ 	.byte	0x00, 0xf5, 0x21, 0x00


	//----- nvinfo : EIATTR_SPARSE_MMA_MASK
	.align		4
.L_13:
        /*0038*/ 	.byte	0x03, 0x50
        /*003a*/ 	.short	0x0000


	//----- nvinfo : EIATTR_WMMA_USED
	.align		4
        /*003c*/ 	.byte	0x01, 0x2b
	.zero		2


	//----- nvinfo : EIATTR_MAXREG_COUNT
	.align		4
        /*0040*/ 	.byte	0x03, 0x1b
        /*0042*/ 	.short	0x0080


	//----- nvinfo : EIATTR_NUM_BARRIERS
	.align		4
        /*0044*/ 	.byte	0x02, 0x4c
        /*0046*/ 	.byte	0x01
	.zero		1


	//----- nvinfo : EIATTR_MERCURY_ISA_VERSION
	.align		4
        /*0048*/ 	.byte	0x03, 0x5f
        /*004a*/ 	.short	0x0101


	//----- nvinfo : EIATTR_VRC_CTA_INIT_COUNT
	.align		4
        /*004c*/ 	.byte	0x02, 0x4a
	.zero		1
	.zero		1


	//----- nvinfo : EIATTR_EXIT_INSTR_OFFSETS
	.align		4
        /*0050*/ 	.byte	0x04, 0x1c
        /*0052*/ 	.short	(.L_15 - .L_14)


	//   ....[0]....
.L_14:
        /*0054*/ 	.word	0x00004820


	//----- nvinfo : EIATTR_MAX_THREADS
	.align		4
.L_15:
        /*0058*/ 	.byte	0x04, 0x05
        /*005a*/ 	.short	(.L_17 - .L_16)
.L_16:
        /*005c*/ 	.word	0x000001c0
        /*0060*/ 	.word	0x00000001
        /*0064*/ 	.word	0x00000001


	//----- nvinfo : EIATTR_CRS_STACK_SIZE
	.align		4
.L_17:
        /*0068*/ 	.byte	0x04, 0x1e
        /*006a*/ 	.short	(.L_19 - .L_18)
.L_18:
        /*006c*/ 	.word	0x00000000


	//----- nvinfo : EIATTR_CBANK_PARAM_SIZE
	.align		4
.L_19:
        /*0070*/ 	.byte	0x03, 0x19
        /*0072*/ 	.short	0x0018


	//----- nvinfo : EIATTR_PARAM_CBANK
	.align		4
        /*0074*/ 	.byte	0x04, 0x0a
        /*0076*/ 	.short	(.L_21 - .L_20)
	.align		4
.L_20:
        /*0078*/ 	.word	index@(.nv.constant0.main_kernel)
        /*007c*/ 	.short	0x0380
        /*007e*/ 	.short	0x0018


	//----- nvinfo : EIATTR_SW_WAR
	.align		4
.L_21:
        /*0080*/ 	.byte	0x04, 0x36
        /*0082*/ 	.short	(.L_23 - .L_22)
.L_22:
        /*0084*/ 	.word	0x00000008
.L_23:


//--------------------- .nv.callgraph             --------------------------
	.section	.nv.callgraph,"",@"SHT_CUDA_CALLGRAPH"
	.align	4
	.sectionentsize	8
	.align		4
        /*0000*/ 	.word	0x00000000
	.align		4
        /*0004*/ 	.word	0xffffffff
	.align		4
        /*0008*/ 	.word	0x00000000
	.align		4
        /*000c*/ 	.word	0xfffffffe
	.align		4
        /*0010*/ 	.word	0x00000000
	.align		4
        /*0014*/ 	.word	0xfffffffd
	.align		4
        /*0018*/ 	.word	0x00000000
	.align		4
        /*001c*/ 	.word	0xfffffffc


//--------------------- .text.main_kernel         --------------------------
	.section	.text.main_kernel,"ax",@progbits
	.align	128
        .global         main_kernel
        .type           main_kernel,@function
        .size           main_kernel,(.L_x_38 - main_kernel)
        .other          main_kernel,@"STO_CUDA_ENTRY STV_DEFAULT"
main_kernel:
.text.main_kernel:
[----:B------:R-:W-:Y:S01]  /*0000*/  LDC R1, c[0x0][0x37c] ;  /* 0x0000df00ff017b82 */ /* 0x000fe20000000800 */
[----:B------:R-:W0:Y:S01]  /*0010*/  S2R R8, SR_LANEID ;  /* 0x0000000000087919 */ /* 0x000e220000000000 */
[----:B------:R-:W-:Y:S01]  /*0020*/  MOV R3, 0x400 ;  /* 0x0000040000037802 */ /* 0x000fe20000000f00 */
[----:B------:R-:W-:Y:S01]  /*0030*/  IMAD.MOV.U32 R49, RZ, RZ, RZ ;  /* 0x000000ffff317224 */ /* 0x000fe200078e00ff */
[----:B------:R-:W-:Y:S01]  /*0040*/  CS2R R42, SRZ ;  /* 0x00000000002a7805 */ /* 0x000fe2000001ff00 */
[----:B------:R-:W1:Y:S01]  /*0050*/  S2R R45, SR_TID.X ;  /* 0x00000000002d7919 */ /* 0x000e620000002100 */
[----:B------:R-:W-:Y:S02]  /*0060*/  CS2R R40, SRZ ;  /* 0x0000000000287805 */ /* 0x000fe4000001ff00 */
[----:B------:R-:W-:Y:S02]  /*0070*/  CS2R R38, SRZ ;  /* 0x0000000000267805 */ /* 0x000fe4000001ff00 */
[----:B------:R-:W-:Y:S01]  /*0080*/  CS2R R36, SRZ ;  /* 0x0000000000247805 */ /* 0x000fe2000001ff00 */
[----:B------:R-:W2:Y:S01]  /*0090*/  S2R R2, SR_TID.Y ;  /* 0x0000000000027919 */ /* 0x000ea20000002200 */
[----:B------:R-:W3:Y:S01]  /*00a0*/  LDCU.64 UR8, c[0x0][0x358] ;  /* 0x00006b00ff0877ac */ /* 0x000ee20008000a00 */
[----:B------:R-:W4:Y:S01]  /*00b0*/  S2R R6, SR_CgaCtaId ;  /* 0x0000000000067919 */ /* 0x000f220000008800 */
[----:B------:R-:W-:Y:S01]  /*00c0*/  UMOV UR4, URZ ;  /* 0x000000ff00047c82 */ /* 0x000fe20008000000 */
[----:B------:R-:W-:Y:S01]  /*00d0*/  UMOV UR5, URZ ;  /* 0x000000ff00057c82 */ /* 0x000fe20008000000 */
[----:B------:R-:W5:Y:S01]  /*00e0*/  S2R R11, SR_CTAID.Y ;  /* 0x00000000000b7919 */ /* 0x000f620000002600 */
[----:B------:R-:W5:Y:S01]  /*00f0*/  S2R R0, SR_CTAID.X ;  /* 0x0000000000007919 */ /* 0x000f620000002500 */
[----:B0-----:R-:W-:-:S02]  /*0100*/  SHF.R.U32.HI R4, RZ, 0x3, R8 ;  /* 0x00000003ff047819 */ /* 0x001fc40000011608 */
[----:B------:R-:W-:Y:S01]  /*0110*/  LOP3.LUT R5, R8, 0x7, RZ, 0xc0, !PT ;  /* 0x0000000708057812 */ /* 0x000fe200078ec0ff */
[----:B-1----:R-:W-:Y:S01]  /*0120*/  IMAD.SHL.U32 R48, R45, 0x2, RZ ;  /* 0x000000022d307824 */ /* 0x002fe200078e00ff */
[--C-:B------:R-:W-:Y:S01]  /*0130*/  SHF.R.U32.HI R59, RZ, 0x4, R45.reuse ;  /* 0x00000004ff3b7819 */ /* 0x100fe2000001162d */
[----:B------:R-:W-:Y:S01]  /*0140*/  IMAD.SHL.U32 R4, R4, 0x8, RZ ;  /* 0x0000000804047824 */ /* 0x000fe200078e00ff */
[----:B--2---:R-:W-:Y:S01]  /*0150*/  SHF.R.U32.HI R44, RZ, 0x1, R2 ;  /* 0x00000001ff2c7819 */ /* 0x004fe20000011602 */
[----:B------:R-:W-:Y:S01]  /*0160*/  IMAD R52, R2, 0x20, R45 ;  /* 0x0000002002347824 */ /* 0x000fe200078e022d */
[----:B------:R-:W-:Y:S01]  /*0170*/  LOP3.LUT R48, R48, 0x1e, RZ, 0xc0, !PT ;  /* 0x0000001e30307812 */ /* 0x000fe200078ec0ff */
[----:B------:R-:W-:Y:S01]  /*0180*/  IMAD R51, R2, 0x2, R59 ;  /* 0x0000000202337824 */ /* 0x000fe200078e023b */
[----:B------:R-:W-:Y:S01]  /*0190*/  LOP3.LUT R7, R4, 0x8, R5, 0xe2, !PT ;  /* 0x0000000804077812 */ /* 0x000fe200078ee205 */
[----:B------:R-:W-:Y:S01]  /*01a0*/  IMAD.SHL.U32 R4, R2, 0x40, RZ ;  /* 0x0000004002047824 */ /* 0x000fe200078e00ff */
[----:B------:R-:W-:Y:S01]  /*01b0*/  SHF.R.U32.HI R5, RZ, 0x4, R8 ;  /* 0x00000004ff057819 */ /* 0x000fe20000011608 */
[----:B------:R-:W-:Y:S01]  /*01c0*/  IMAD R57, R51, 0x28, R48 ;  /* 0x0000002833397824 */ /* 0x000fe200078e0230 */
[----:B----4-:R-:W-:Y:S01]  /*01d0*/  LEA R3, R6, R3, 0x18 ;  /* 0x0000000306037211 */ /* 0x010fe200078ec0ff */
[----:B------:R-:W-:Y:S01]  /*01e0*/  IMAD.SHL.U32 R52, R52, 0x4, RZ ;  /* 0x0000000434347824 */ /* 0x000fe200078e00ff */
[----:B------:R-:W-:Y:S01]  /*01f0*/  LOP3.LUT R4, R4, 0x40, RZ, 0xc0, !PT ;  /* 0x0000004004047812 */ /* 0x000fe200078ec0ff */
[----:B------:R-:W-:-:S02]  /*0200*/  IMAD.SHL.U32 R6, R5, 0x8, RZ ;  /* 0x0000000805067824 */ /* 0x000fc400078e00ff */
[----:B-----5:R-:W-:Y:S02]  /*0210*/  IMAD R9, R11, 0x20, R0 ;  /* 0x000000200b097824 */ /* 0x020fe400078e0200 */
[----:B------:R-:W-:Y:S02]  /*0220*/  IMAD R5, R44, 0xa00, R3 ;  /* 0x00000a002c057824 */ /* 0x000fe400078e0203 */
[----:B------:R-:W-:Y:S02]  /*0230*/  IMAD R8, R9, 0xe0, R2 ;  /* 0x000000e009087824 */ /* 0x000fe400078e0202 */
[C-C-:B------:R-:W-:Y:S02]  /*0240*/  IMAD R17, R7.reuse, 0x48, R6.reuse ;  /* 0x0000004807117824 */ /* 0x140fe400078e0206 */
[----:B------:R-:W-:Y:S02]  /*0250*/  IMAD R59, R8, 0x2, R59 ;  /* 0x00000002083b7824 */ /* 0x000fe400078e023b */
[----:B------:R-:W-:-:S02]  /*0260*/  IMAD R8, R7, 0x28, R6 ;  /* 0x0000002807087824 */ /* 0x000fc400078e0206 */
[----:B------:R-:W-:Y:S02]  /*0270*/  IMAD.IADD R10, R3, 0x1, R4 ;  /* 0x00000001030a7824 */ /* 0x000fe400078e0204 */
[----:B------:R-:W-:Y:S02]  /*0280*/  IMAD R57, R57, 0x2, R3 ;  /* 0x0000000239397824 */ /* 0x000fe400078e0203 */
[----:B------:R-:W-:Y:S02]  /*0290*/  IMAD.SHL.U32 R14, R9, 0x2, RZ ;  /* 0x00000002090e7824 */ /* 0x000fe400078e00ff */
[C---:B------:R-:W-:Y:S02]  /*02a0*/  VIADD R13, R5.reuse, 0x1720 ;  /* 0x00001720050d7836 */ /* 0x040fe40000000000 */
[C---:B------:R-:W-:Y:S02]  /*02b0*/  VIADD R3, R5.reuse, 0x1200 ;  /* 0x0000120005037836 */ /* 0x040fe40000000000 */
[----:B------:R-:W-:-:S02]  /*02c0*/  VIADD R7, R5, 0x1700 ;  /* 0x0000170005077836 */ /* 0x000fc40000000000 */
[----:B------:R-:W-:Y:S02]  /*02d0*/  VIADD R9, R5, 0x1220 ;  /* 0x0000122005097836 */ /* 0x000fe40000000000 */
[C---:B------:R-:W-:Y:S02]  /*02e0*/  IMAD.U32 R3, R8.reuse, 0x2, R3 ;  /* 0x0000000208037824 */ /* 0x040fe400078e0003 */
[C---:B------:R-:W-:Y:S02]  /*02f0*/  IMAD.U32 R4, R8.reuse, 0x2, R7 ;  /* 0x0000000208047824 */ /* 0x040fe400078e0007 */
[C---:B------:R-:W-:Y:S02]  /*0300*/  IMAD.U32 R5, R8.reuse, 0x2, R9 ;  /* 0x0000000208057824 */ /* 0x040fe400078e0009 */
[----:B------:R-:W-:Y:S02]  /*0310*/  IMAD.U32 R6, R8, 0x2, R13 ;  /* 0x0000000208067824 */ /* 0x000fe400078e000d */
[----:B------:R-:W0:Y:S01]  /*0320*/  LDC.64 R12, c[0x0][0x390] ;  /* 0x0000e400ff0c7b82 */ /* 0x000e220000000a00 */
[----:B------:R-:W-:-:S02]  /*0330*/  VIADD R8, R51, 0xa8 ;  /* 0x000000a833087836 */ /* 0x000fc40000000000 */
[C---:B------:R-:W-:Y:S02]  /*0340*/  VIADD R7, R51.reuse, 0x8c ;  /* 0x0000008c33077836 */ /* 0x040fe40000000000 */
[----:B------:R-:W-:Y:S01]  /*0350*/  VIADD R9, R51, 0xc4 ;  /* 0x000000c433097836 */ /* 0x000fe20000000000 */
[----:B------:R-:W-:Y:S01]  /*0360*/  LOP3.LUT R20, R8, 0xffff, RZ, 0xc0, !PT ;  /* 0x0000ffff08147812 */ /* 0x000fe200078ec0ff */
[C---:B------:R-:W-:Y:S01]  /*0370*/  VIADD R8, R10.reuse, 0x20 ;  /* 0x000000200a087836 */ /* 0x040fe20000000000 */
[----:B------:R-:W-:Y:S01]  /*0380*/  LOP3.LUT R19, R7, 0xffff, RZ, 0xc0, !PT ;  /* 0x0000ffff07137812 */ /* 0x000fe200078ec0ff */
[C---:B------:R-:W-:Y:S01]  /*0390*/  VIADD R16, R10.reuse, 0x900 ;  /* 0x000009000a107836 */ /* 0x040fe20000000000 */
[----:B------:R-:W-:Y:S01]  /*03a0*/  LOP3.LUT R21, R9, 0xffff, RZ, 0xc0, !PT ;  /* 0x0000ffff09157812 */ /* 0x000fe200078ec0ff */
[----:B------:R-:W-:Y:S02]  /*03b0*/  VIADD R18, R10, 0x920 ;  /* 0x000009200a127836 */ /* 0x000fe40000000000 */
[----:B------:R-:W-:-:S02]  /*03c0*/  IMAD.U32 R7, R17, 0x2, R8 ;  /* 0x0000000211077824 */ /* 0x000fc400078e0008 */
[C---:B------:R-:W-:Y:S02]  /*03d0*/  IMAD.U32 R9, R17.reuse, 0x2, R10 ;  /* 0x0000000211097824 */ /* 0x040fe400078e000a */
[C---:B------:R-:W-:Y:S02]  /*03e0*/  IMAD.U32 R8, R17.reuse, 0x2, R16 ;  /* 0x0000000211087824 */ /* 0x040fe400078e0010 */
[----:B------:R-:W-:Y:S02]  /*03f0*/  IMAD.U32 R10, R17, 0x2, R18 ;  /* 0x00000002110a7824 */ /* 0x000fe400078e0012 */
[----:B------:R-:W-:-:S04]  /*0400*/  IMAD.HI.U32 R15, R14, -0x6db6db6d, RZ ;  /* 0x924924930e0f7827 */ /* 0x000fc800078e00ff */
[----:B------:R-:W-:Y:S01]  /*0410*/  IMAD R17, R19, 0x925, RZ ;  /* 0x0000092513117824 */ /* 0x000fe200078e02ff */
[----:B------:R-:W-:Y:S01]  /*0420*/  SHF.R.U32.HI R15, RZ, 0x6, R15 ;  /* 0x00000006ff0f7819 */ /* 0x000fe2000001160f */
[----:B------:R-:W-:Y:S02]  /*0430*/  IMAD R19, R20, 0x925, RZ ;  /* 0x0000092514137824 */ /* 0x000fe400078e02ff */
[----:B------:R-:W-:Y:S01]  /*0440*/  IMAD R21, R21, 0x925, RZ ;  /* 0x0000092515157824 */ /* 0x000fe200078e02ff */
[-C--:B------:R-:W-:Y:S01]  /*0450*/  LEA.HI R17, R17, R14.reuse, RZ, 0xe ;  /* 0x0000000e11117211 */ /* 0x080fe200078f70ff */
[----:B------:R-:W-:Y:S01]  /*0460*/  VIADD R16, R14, 0x1 ;  /* 0x000000010e107836 */ /* 0x000fe20000000000 */
[-C--:B------:R-:W-:Y:S01]  /*0470*/  LEA.HI R19, R19, R14.reuse, RZ, 0xe ;  /* 0x0000000e13137211 */ /* 0x080fe200078f70ff */
[----:B------:R-:W-:Y:S01]  /*0480*/  IMAD R60, R15, -0x70, R14 ;  /* 0xffffff900f3c7824 */ /* 0x000fe200078e020e */
[----:B------:R-:W-:Y:S01]  /*0490*/  LEA.HI R21, R21, R14, RZ, 0xe ;  /* 0x0000000e15157211 */ /* 0x000fe200078f70ff */
[----:B------:R-:W-:-:S03]  /*04a0*/  IMAD.HI.U32 R14, R16, -0x6db6db6d, RZ ;  /* 0x92492493100e7827 */ /* 0x000fc600078e00ff */
[----:B------:R-:W-:Y:S01]  /*04b0*/  LEA R60, R60, 0xfffffffd, 0x1 ;  /* 0xfffffffd3c3c7811 */ /* 0x000fe200078e08ff */
[----:B------:R-:W-:Y:S01]  /*04c0*/  IMAD.HI.U32 R18, R17, -0x6db6db6d, RZ ;  /* 0x9249249311127827 */ /* 0x000fe200078e00ff */
[----:B------:R-:W-:-:S03]  /*04d0*/  SHF.R.U32.HI R15, RZ, 0x6, R14 ;  /* 0x00000006ff0f7819 */ /* 0x000fc6000001160e */
[----:B------:R-:W-:Y:S01]  /*04e0*/  IMAD.HI.U32 R20, R19, -0x6db6db6d, RZ ;  /* 0x9249249313147827 */ /* 0x000fe200078e00ff */
[----:B------:R-:W-:-:S03]  /*04f0*/  SHF.R.U32.HI R18, RZ, 0x6, R18 ;  /* 0x00000006ff127819 */ /* 0x000fc60000011612 */
[----:B------:R-:W-:Y:S01]  /*0500*/  IMAD.HI.U32 R22, R21, -0x6db6db6d, RZ ;  /* 0x9249249315167827 */ /* 0x000fe200078e00ff */
[----:B------:R-:W-:-:S03]  /*0510*/  SHF.R.U32.HI R20, RZ, 0x6, R20 ;  /* 0x00000006ff147819 */ /* 0x000fc60000011614 */
[----:B0-----:R-:W-:Y:S01]  /*0520*/  IMAD.WIDE.U32 R12, R52, 0x2, R12 ;  /* 0x00000002340c7825 */ /* 0x001fe200078e000c */
[----:B------:R-:W-:-:S03]  /*0530*/  SHF.R.U32.HI R22, RZ, 0x6, R22 ;  /* 0x00000006ff167819 */ /* 0x000fc60000011616 */
[----:B------:R-:W-:Y:S01]  /*0540*/  IMAD.MOV.U32 R62, RZ, RZ, R12 ;  /* 0x000000ffff3e7224 */ /* 0x000fe200078e000c */
[----:B------:R-:W-:Y:S01]  /*0550*/  SHF.R.U32.HI R12, RZ, 0x3, R45 ;  /* 0x00000003ff0c7819 */ /* 0x000fe2000001162d */
[----:B------:R-:W-:Y:S01]  /*0560*/  IMAD R56, R15, -0x70, R16 ;  /* 0xffffff900f387824 */ /* 0x000fe200078e0210 */
[----:B------:R-:W-:Y:S01]  /*0570*/  CS2R R14, SRZ ;  /* 0x00000000000e7805 */ /* 0x000fe2000001ff00 */
[----:B------:R-:W-:Y:S01]  /*0580*/  IMAD R55, R18, -0x70, R17 ;  /* 0xffffff9012377824 */ /* 0x000fe200078e0211 */
[----:B------:R-:W-:Y:S01]  /*0590*/  LOP3.LUT R47, R12, 0x3e, RZ, 0xc0, !PT ;  /* 0x0000003e0c2f7812 */ /* 0x000fe200078ec0ff */
[----:B------:R-:W-:Y:S01]  /*05a0*/  IMAD R20, R20, -0x70, R19 ;  /* 0xffffff9014147824 */ /* 0x000fe200078e0213 */
[----:B------:R-:W-:Y:S01]  /*05b0*/  CS2R R16, SRZ ;  /* 0x0000000000107805 */ /* 0x000fe2000001ff00 */
[----:B------:R-:W-:Y:S01]  /*05c0*/  IMAD R22, R22, -0x70, R21 ;  /* 0xffffff9016167824 */ /* 0x000fe200078e0215 */
[----:B------:R-:W-:Y:S01]  /*05d0*/  CS2R R18, SRZ ;  /* 0x0000000000127805 */ /* 0x000fe2000001ff00 */
[----:B------:R-:W-:Y:S01]  /*05e0*/  IMAD R59, R59, 0x6, RZ ;  /* 0x000000063b3b7824 */ /* 0x000fe200078e02ff */
[----:B------:R-:W-:Y:S01]  /*05f0*/  LEA R56, R56, 0xfffffffd, 0x1 ;  /* 0xfffffffd38387811 */ /* 0x000fe200078e08ff */
[----:B------:R-:W-:Y:S01]  /*0600*/  IMAD.MOV.U32 R63, RZ, RZ, R13 ;  /* 0x000000ffff3f7224 */ /* 0x000fe200078e000d */
[----:B------:R-:W-:Y:S01]  /*0610*/  CS2R R12, SRZ ;  /* 0x00000000000c7805 */ /* 0x000fe2000001ff00 */
[----:B------:R-:W-:Y:S01]  /*0620*/  IMAD R47, R2, 0x4, R47 ;  /* 0x00000004022f7824 */ /* 0x000fe200078e022f */
[----:B------:R-:W-:Y:S01]  /*0630*/  LEA R55, R55, 0xfffffffd, 0x1 ;  /* 0xfffffffd37377811 */ /* 0x000fe200078e08ff */
[----:B------:R-:W-:Y:S01]  /*0640*/  IMAD.MOV.U32 R50, RZ, RZ, R48 ;  /* 0x000000ffff327224 */ /* 0x000fe200078e0030 */
[----:B------:R-:W-:Y:S01]  /*0650*/  LEA R54, R20, 0xfffffffd, 0x1 ;  /* 0xfffffffd14367811 */ /* 0x000fe200078e08ff */
[----:B------:R-:W-:Y:S01]  /*0660*/  VIADD R58, R59, 0xfffff817 ;  /* 0xfffff8173b3a7836 */ /* 0x000fe20000000000 */
[----:B---3--:R-:W-:-:S07]  /*0670*/  LEA R53, R22, 0xfffffffd, 0x1 ;  /* 0xfffffffd16357811 */ /* 0x008fce00078e08ff */
.L_x_36:
[----:B------:R-:W-:Y:S01]  /*0680*/  BAR.SYNC.DEFER_BLOCKING 0x0 ;  /* 0x0000000000007b1d */ /* 0x000fe20000010000 */
[----:B------:R-:W-:Y:S02]  /*0690*/  ISETP.GT.U32.AND P0, PT, R50, 0x92, PT ;  /* 0x000000923200780c */ /* 0x000fe40003f04070 */
[----:B------:R-:W-:-:S03]  /*06a0*/  PRMT R20, RZ, 0x7610, R20 ;  /* 0x00007610ff147816 */ /* 0x000fc60000000014 */
[----:B------:R-:W-:Y:S08]  /*06b0*/  BSSY.RECONVERGENT B0, `(.L_x_0) ;  /* 0x0000038000007945 */ /* 0x000ff00003800200 */
[----:B------:R-:W-:Y:S05]  /*06c0*/  @P0 BRA `(.L_x_1) ;  /* 0x0000000000d80947 */ /* 0x000fea0003800000 */
[----:B------:R-:W-:-:S05]  /*06d0*/  PRMT R20, R50, 0x9910, RZ ;  /* 0x0000991032147816 */ /* 0x000fca00000000ff */
[----:B------:R-:W-:-:S05]  /*06e0*/  IMAD R20, R20, 0x87, RZ ;  /* 0x0000008714147824 */ /* 0x000fca00078e02ff */
[----:B------:R-:W-:-:S04]  /*06f0*/  LOP3.LUT R20, R20, 0xffff, RZ, 0xc0, !PT ;  /* 0x0000ffff14147812 */ /* 0x000fc800078ec0ff */
[----:B------:R-:W-:-:S05]  /*0700*/  SHF.R.U32.HI R20, RZ, 0x8, R20 ;  /* 0x00000008ff147819 */ /* 0x000fca0000011614 */
[----:B------:R-:W-:-:S05]  /*0710*/  IMAD.MOV R21, RZ, RZ, -R20 ;  /* 0x000000ffff157224 */ /* 0x000fca00078e0a14 */
[----:B------:R-:W-:-:S05]  /*0720*/  PRMT R21, R21, 0x7710, RZ ;  /* 0x0000771015157816 */ /* 0x000fca00000000ff */
[----:B------:R-:W-:-:S05]  /*0730*/  IMAD.IADD R21, R21, 0x1, R50 ;  /* 0x0000000115157824 */ /* 0x000fca00078e0232 */
[----:B------:R-:W-:-:S04]  /*0740*/  LOP3.LUT R21, R21, 0xfe, RZ, 0xc0, !PT ;  /* 0x000000fe15157812 */ /* 0x000fc800078ec0ff */
[----:B------:R-:W-:-:S04]  /*0750*/  LEA.HI R21, R21, R20, RZ, 0x1f ;  /* 0x0000001415157211 */ /* 0x000fc800078ff8ff */
[----:B------:R-:W-:-:S04]  /*0760*/  LOP3.LUT R21, R21, 0xf0, RZ, 0xc0, !PT ;  /* 0x000000f015157812 */ /* 0x000fc800078ec0ff */
[----:B------:R-:W-:-:S05]  /*0770*/  SHF.R.U32.HI R23, RZ, 0x4, R21 ;  /* 0x00000004ff177819 */ /* 0x000fca0000011615 */
[----:B------:R-:W-:-:S05]  /*0780*/  IMAD.IADD R20, R60, 0x1, R23 ;  /* 0x000000013c147824 */ /* 0x000fca00078e0217 */
[----:B------:R-:W-:Y:S02]  /*0790*/  ISETP.GT.U32.AND P1, PT, R20, 0xdf, PT ;  /* 0x000000df1400780c */ /* 0x000fe40003f24070 */
[----:B------:R-:W-:-:S11]  /*07a0*/  PRMT R20, RZ, 0x7610, R20 ;  /* 0x00007610ff147816 */ /* 0x000fd60000000014 */
[----:B------:R-:W-:Y:S05]  /*07b0*/  @P1 BRA `(.L_x_1) ;  /* 0x00000000009c1947 */ /* 0x000fea0003800000 */
[----:B------:R-:W-:-:S04]  /*07c0*/  IMAD.HI.U32 R21, R48, -0x79e79e79, RZ ;  /* 0x8618618730157827 */ /* 0x000fc800078e00ff */
[----:B------:R-:W-:-:S05]  /*07d0*/  IMAD.IADD R20, R48, 0x1, -R21 ;  /* 0x0000000130147824 */ /* 0x000fca00078e0a15 */
[----:B------:R-:W-:-:S04]  /*07e0*/  LEA.HI R20, R20, R21, RZ, 0x1f ;  /* 0x0000001514147211 */ /* 0x000fc800078ff8ff */
[----:B------:R-:W-:-:S05]  /*07f0*/  SHF.R.U32.HI R25, RZ, 0x4, R20 ;  /* 0x00000004ff197819 */ /* 0x000fca0000011614 */
[----:B------:R-:W-:-:S05]  /*0800*/  IMAD R25, R25, -0x15, R48 ;  /* 0xffffffeb19197824 */ /* 0x000fca00078e0230 */
[----:B------:R-:W-:-:S05]  /*0810*/  PRMT R20, R25, 0x9910, RZ ;  /* 0x0000991019147816 */ /* 0x000fca00000000ff */
[----:B------:R-:W-:-:S05]  /*0820*/  IMAD R20, R20, 0x56, RZ ;  /* 0x0000005614147824 */ /* 0x000fca00078e02ff */
[----:B------:R-:W-:-:S04]  /*0830*/  LOP3.LUT R20, R20, 0xffff, RZ, 0xc0, !PT ;  /* 0x0000ffff14147812 */ /* 0x000fc800078ec0ff */
[----:B------:R-:W-:-:S04]  /*0840*/  SHF.R.U32.HI R20, RZ, 0x8, R20 ;  /* 0x00000008ff147819 */ /* 0x000fc80000011614 */
[----:B------:R-:W-:-:S05]  /*0850*/  LOP3.LUT R20, R20, 0xffff, RZ, 0xc0, !PT ;  /* 0x0000ffff14147812 */ /* 0x000fca00078ec0ff */
[----:B------:R-:W-:-:S05]  /*0860*/  IMAD.IADD R20, R47, 0x1, R20 ;  /* 0x000000012f147824 */ /* 0x000fca00078e0214 */
[----:B------:R-:W-:Y:S02]  /*0870*/  ISETP.GE.U32.AND P1, PT, R20, 0x3, PT ;  /* 0x000000031400780c */ /* 0x000fe40003f26070 */
[----:B------:R-:W-:-:S11]  /*0880*/  PRMT R20, RZ, 0x7610, R20 ;  /* 0x00007610ff147816 */ /* 0x000fd60000000014 */
[----:B------:R-:W-:Y:S05]  /*0890*/  @!P1 BRA `(.L_x_1) ;  /* 0x0000000000649947 */ /* 0x000fea0003800000 */
[----:B------:R-:W-:-:S05]  /*08a0*/  IMAD.IADD R24, R48, 0x1, R49 ;  /* 0x0000000130187824 */ /* 0x000fca00078e0231 */
[----:B------:R-:W-:-:S05]  /*08b0*/  LOP3.LUT R20, R24, 0xff, RZ, 0xc0, !PT ;  /* 0x000000ff18147812 */ /* 0x000fca00078ec0ff */
[----:B------:R-:W-:Y:S01]  /*08c0*/  IMAD R21, R20, 0xab, RZ ;  /* 0x000000ab14157824 */ /* 0x000fe200078e02ff */
[----:B------:R-:W-:-:S04]  /*08d0*/  LOP3.LUT R20, R25, 0xff, RZ, 0xc0, !PT ;  /* 0x000000ff19147812 */ /* 0x000fc800078ec0ff */
[----:B------:R-:W-:Y:S01]  /*08e0*/  SHF.R.U32.HI R21, RZ, 0x9, R21 ;  /* 0x00000009ff157819 */ /* 0x000fe20000011615 */
[----:B------:R-:W-:-:S03]  /*08f0*/  IMAD R20, R20, 0xab, RZ ;  /* 0x000000ab14147824 */ /* 0x000fc600078e02ff */
[----:B------:R-:W-:Y:S02]  /*0900*/  PRMT R21, R21, 0x9910, RZ ;  /* 0x0000991015157816 */ /* 0x000fe400000000ff */
[----:B------:R-:W-:-:S04]  /*0910*/  SHF.R.U32.HI R20, RZ, 0x9, R20 ;  /* 0x00000009ff147819 */ /* 0x000fc80000011614 */
[----:B------:R-:W-:Y:S01]  /*0920*/  PRMT R22, R20, 0x9910, RZ ;  /* 0x0000991014167816 */ /* 0x000fe200000000ff */
[----:B------:R-:W-:-:S04]  /*0930*/  IMAD R20, R21, 0x3, RZ ;  /* 0x0000000315147824 */ /* 0x000fc800078e02ff */
[----:B------:R-:W-:Y:S02]  /*0940*/  IMAD.MOV R20, RZ, RZ, -R20 ;  /* 0x000000ffff147224 */ /* 0x000fe400078e0a14 */
[----:B------:R-:W-:-:S03]  /*0950*/  IMAD R22, R22, 0x3, RZ ;  /* 0x0000000316167824 */ /* 0x000fc600078e02ff */
[----:B------:R-:W-:Y:S01]  /*0960*/  PRMT R27, R20, 0x7710, RZ ;  /* 0x00007710141b7816 */ /* 0x000fe200000000ff */
[----:B------:R-:W-:Y:S01]  /*0970*/  IMAD.MOV R22, RZ, RZ, -R22 ;  /* 0x000000ffff167224 */ /* 0x000fe200078e0a16 */
[----:B------:R-:W0:Y:S03]  /*0980*/  LDC.64 R20, c[0x0][0x388] ;  /* 0x0000e200ff147b82 */ /* 0x000e260000000a00 */
[----:B------:R-:W-:Y:S01]  /*0990*/  IMAD.IADD R24, R24, 0x1, R27 ;  /* 0x0000000118187824 */ /* 0x000fe200078e021b */
[----:B------:R-:W-:-:S04]  /*09a0*/  PRMT R22, R22, 0x7710, RZ ;  /* 0x0000771016167816 */ /* 0x000fc800000000ff */
[----:B------:R-:W-:-:S04]  /*09b0*/  LOP3.LUT R24, R24, 0xff, RZ, 0xc0, !PT ;  /* 0x000000ff18187812 */ /* 0x000fc800078ec0ff */
[----:B------:R-:W-:Y:S01]  /*09c0*/  IADD3 R24, PT, PT, R24, R58, R25 ;  /* 0x0000003a18187210 */ /* 0x000fe20007ffe019 */
[----:B------:R-:W-:-:S04]  /*09d0*/  IMAD.IADD R25, R25, 0x1, R22 ;  /* 0x0000000119197824 */ /* 0x000fc800078e0216 */
[----:B------:R-:W-:Y:S01]  /*09e0*/  IMAD R24, R23, 0x2a0, R24 ;  /* 0x000002a017187824 */ /* 0x000fe200078e0218 */
[----:B------:R-:W-:-:S05]  /*09f0*/  LOP3.LUT R25, R25, 0xff, RZ, 0xc0, !PT ;  /* 0x000000ff19197812 */ /* 0x000fca00078ec0ff */
[----:B------:R-:W-:-:S04]  /*0a00*/  IMAD.IADD R25, R24, 0x1, -R25 ;  /* 0x0000000118197824 */ /* 0x000fc800078e0a19 */
[----:B0-----:R-:W-:-:S06]  /*0a10*/  IMAD.WIDE R20, R25, 0x2, R20 ;  /* 0x0000000219147825 */ /* 0x001fcc00078e0214 */
[----:B------:R0:W5:Y:S02]  /*0a20*/  LDG.E.U16.CONSTANT R20, desc[UR8][R20.64] ;  /* 0x0000000814147981 */ /* 0x000164000c1e9500 */
.L_x_1:
[----:B------:R-:W-:Y:S05]  /*0a30*/  BSYNC.RECONVERGENT B0 ;  /* 0x0000000000007941 */ /* 0x000fea0003800200 */
.L_x_0:
[----:B0-----:R-:W-:Y:S01]  /*0a40*/  LOP3.LUT R21, R45, 0xf, RZ, 0xc0, !PT ;  /* 0x0000000f2d157812 */ /* 0x001fe200078ec0ff */
[----:B-----5:R0:W-:Y:S01]  /*0a50*/  STS.U16 [R57+0x1200], R20 ;  /* 0x0012001439007388 */ /* 0x0201e20000000400 */
[----:B------:R-:W-:Y:S01]  /*0a60*/  BSSY.RECONVERGENT B0, `(.L_x_2) ;  /* 0x000003c000007945 */ /* 0x000fe20003800200 */
[----:B------:R-:W-:Y:S02]  /*0a70*/  PRMT R24, RZ, 0x7610, R24 ;  /* 0x00007610ff187816 */ /* 0x000fe40000000018 */
[----:B------:R-:W-:-:S04]  /*0a80*/  IADD3 R21, PT, PT, -R21, 0x49, RZ ;  /* 0x0000004915157810 */ /* 0x000fc80007ffe1ff */
[----:B------:R-:W-:-:S13]  /*0a90*/  ISETP.LE.U32.AND P1, PT, R21, UR4, PT ;  /* 0x0000000415007c0c */ /* 0x000fda000bf23070 */
[----:B0-----:R-:W-:Y:S05]  /*0aa0*/  @P1 BRA `(.L_x_3) ;  /* 0x0000000000dc1947 */ /* 0x001fea0003800000 */
[----:B------:R-:W-:Y:S01]  /*0ab0*/  VIADD R20, R50, 0x1 ;  /* 0x0000000132147836 */ /* 0x000fe20000000000 */
[----:B------:R-:W-:-:S04]  /*0ac0*/  PRMT R24, RZ, 0x7610, R24 ;  /* 0x00007610ff187816 */ /* 0x000fc80000000018 */
[----:B------:R-:W-:-:S05]  /*0ad0*/  LOP3.LUT R21, R20, 0xff, RZ, 0xc0, !PT ;  /* 0x000000ff14157812 */ /* 0x000fca00078ec0ff */
[----:B------:R-:W-:-:S05]  /*0ae0*/  IMAD R21, R21, 0x87, RZ ;  /* 0x0000008715157824 */ /* 0x000fca00078e02ff */
        /* <DEDUP_REMOVED lines=9> */
[----:B------:R-:W-:-:S13]  /*0b80*/  ISETP.GT.U32.AND P2, PT, R20, 0xdf, PT ;  /* 0x000000df1400780c */ /* 0x000fda0003f44070 */
[----:B------:R-:W-:Y:S05]  /*0b90*/  @P2 BRA `(.L_x_3) ;  /* 0x0000000000a02947 */ /* 0x000fea0003800000 */
[----:B------:R-:W-:Y:S01]  /*0ba0*/  VIADD R25, R48, 0x1 ;  /* 0x0000000130197836 */ /* 0x000fe20000000000 */
[----:B------:R-:W-:-:S03]  /*0bb0*/  PRMT R24, RZ, 0x7610, R24 ;  /* 0x00007610ff187816 */ /* 0x000fc60000000018 */
        /* <DEDUP_REMOVED lines=11> */
[----:B------:R-:W-:-:S13]  /*0c70*/  ISETP.GE.U32.AND P2, PT, R20, 0x3, PT ;  /* 0x000000031400780c */ /* 0x000fda0003f46070 */
[----:B------:R-:W-:Y:S05]  /*0c80*/  @!P2 BRA `(.L_x_3) ;  /* 0x000000000064a947 */ /* 0x000fea0003800000 */
[----:B------:R-:W-:-:S04]  /*0c90*/  IADD3 R24, PT, PT, R48, 0x1, R49 ;  /* 0x0000000130187810 */ /* 0x000fc80007ffe031 */
        /* <DEDUP_REMOVED lines=22> */
[----:B0-----:R-:W-:-:S05]  /*0e00*/  IMAD.WIDE R20, R25, 0x2, R20 ;  /* 0x0000000219147825 */ /* 0x001fca00078e0214 */
[----:B------:R0:W5:Y:S02]  /*0e10*/  LDG.E.U16.CONSTANT R24, desc[UR8][R20.64] ;  /* 0x0000000814187981 */ /* 0x000164000c1e9500 */
.L_x_3:
[----:B------:R-:W-:Y:S05]  /*0e20*/  BSYNC.RECONVERGENT B0 ;  /* 0x0000000000007941 */ /* 0x000fea0003800200 */
.L_x_2:
[----:B-----5:R1:W-:Y:S01]  /*0e30*/  STS.U16 [R57+0x1202], R24 ;  /* 0x0012021839007388 */ /* 0x0203e20000000400 */
[----:B------:R-:W-:Y:S01]  /*0e40*/  BSSY.RECONVERGENT B0, `(.L_x_4) ;  /* 0x0000032000007945 */ /* 0x000fe20003800200 */
[----:B------:R-:W-:Y:S01]  /*0e50*/  VIADD R22, R59, 0xfffff8bf ;  /* 0xfffff8bf3b167836 */ /* 0x000fe20000000000 */
[----:B0-----:R-:W-:Y:S02]  /*0e60*/  PRMT R20, RZ, 0x7610, R20 ;  /* 0x00007610ff147816 */ /* 0x001fe40000000014 */
        /* <DEDUP_REMOVED lines=8> */
[----:B-1----:R-:W-:-:S04]  /*0ef0*/  LOP3.LUT R24, R23, 0xfe, RZ, 0xc0, !PT ;  /* 0x000000fe17187812 */ /* 0x002fc800078ec0ff */
[----:B------:R-:W-:-:S04]  /*0f00*/  LEA.HI R24, R24, R21, RZ, 0x1f ;  /* 0x0000001518187211 */ /* 0x000fc800078ff8ff */
[----:B------:R-:W-:-:S04]  /*0f10*/  LOP3.LUT R23, R24, 0xf0, RZ, 0xc0, !PT ;  /* 0x000000f018177812 */ /* 0x000fc800078ec0ff */
[----:B------:R-:W-:-:S05]  /*0f20*/  SHF.R.U32.HI R23, RZ, 0x4, R23 ;  /* 0x00000004ff177819 */ /* 0x000fca0000011617 */
[----:B------:R-:W-:-:S05]  /*0f30*/  IMAD.IADD R21, R60, 0x1, R23 ;  /* 0x000000013c157824 */ /* 0x000fca00078e0217 */
[----:B------:R-:W-:-:S13]  /*0f40*/  ISETP.GT.U32.AND P2, PT, R21, 0xdf, PT ;  /* 0x000000df1500780c */ /* 0x000fda0003f44070 */
[----:B------:R-:W-:Y:S05]  /*0f50*/  @P2 BRA `(.L_x_5) ;  /* 0x0000000000802947 */ /* 0x000fea0003800000 */
[----:B------:R-:W-:-:S04]  /*0f60*/  IMAD.HI.U32 R21, R48, -0x79e79e79, RZ ;  /* 0x8618618730157827 */ /* 0x000fc800078e00ff */
[C---:B------:R-:W-:Y:S02]  /*0f70*/  IMAD.IADD R20, R48.reuse, 0x1, -R21 ;  /* 0x0000000130147824 */ /* 0x040fe400078e0a15 */
[----:B------:R-:W-:-:S03]  /*0f80*/  IMAD.IADD R26, R48, 0x1, R49 ;  /* 0x00000001301a7824 */ /* 0x000fc600078e0231 */
[----:B------:R-:W-:-:S04]  /*0f90*/  LEA.HI R20, R20, R21, RZ, 0x1f ;  /* 0x0000001514147211 */ /* 0x000fc800078ff8ff */
[----:B------:R-:W-:Y:S02]  /*0fa0*/  SHF.R.U32.HI R25, RZ, 0x4, R20 ;  /* 0x00000004ff197819 */ /* 0x000fe40000011614 */
[----:B------:R-:W-:-:S03]  /*0fb0*/  LOP3.LUT R20, R26, 0xff, RZ, 0xc0, !PT ;  /* 0x000000ff1a147812 */ /* 0x000fc600078ec0ff */
[----:B------:R-:W-:Y:S02]  /*0fc0*/  IMAD R25, R25, -0x15, R48 ;  /* 0xffffffeb19197824 */ /* 0x000fe400078e0230 */
[----:B------:R-:W-:-:S03]  /*0fd0*/  IMAD R21, R20, 0xab, RZ ;  /* 0x000000ab14157824 */ /* 0x000fc600078e02ff */
[----:B------:R-:W-:Y:S02]  /*0fe0*/  PRMT R24, R25, 0x9910, RZ ;  /* 0x0000991019187816 */ /* 0x000fe400000000ff */
[----:B------:R-:W-:-:S03]  /*0ff0*/  SHF.R.U32.HI R21, RZ, 0x9, R21 ;  /* 0x00000009ff157819 */ /* 0x000fc60000011615 */
[----:B------:R-:W-:Y:S01]  /*1000*/  IMAD.MOV.U32 R20, RZ, RZ, R24 ;  /* 0x000000ffff147224 */ /* 0x000fe200078e0018 */
[----:B------:R-:W-:-:S03]  /*1010*/  PRMT R21, R21, 0x9910, RZ ;  /* 0x0000991015157816 */ /* 0x000fc600000000ff */
[----:B------:R-:W-:Y:S02]  /*1020*/  IMAD R20, R20, 0x56, RZ ;  /* 0x0000005614147824 */ /* 0x000fe400078e02ff */
[----:B------:R-:W-:-:S03]  /*1030*/  IMAD R21, R21, 0x3, RZ ;  /* 0x0000000315157824 */ /* 0x000fc600078e02ff */
[----:B------:R-:W-:Y:S01]  /*1040*/  LOP3.LUT R20, R20, 0xffff, RZ, 0xc0, !PT ;  /* 0x0000ffff14147812 */ /* 0x000fe200078ec0ff */
[----:B------:R-:W-:-:S03]  /*1050*/  IMAD.MOV R21, RZ, RZ, -R21 ;  /* 0x000000ffff157224 */ /* 0x000fc600078e0a15 */
[----:B------:R-:W-:Y:S02]  /*1060*/  SHF.R.U32.HI R20, RZ, 0x8, R20 ;  /* 0x00000008ff147819 */ /* 0x000fe40000011614 */
[----:B------:R-:W-:Y:S02]  /*1070*/  PRMT R27, R21, 0x7710, RZ ;  /* 0x00007710151b7816 */ /* 0x000fe400000000ff */
[----:B------:R-:W-:Y:S02]  /*1080*/  PRMT R24, R20, 0x9910, RZ ;  /* 0x0000991014187816 */ /* 0x000fe400000000ff */
[----:B------:R-:W0:Y:S01]  /*1090*/  LDC.64 R20, c[0x0][0x388] ;  /* 0x0000e200ff147b82 */ /* 0x000e220000000a00 */
[----:B------:R-:W-:Y:S02]  /*10a0*/  IMAD.IADD R27, R26, 0x1, R27 ;  /* 0x000000011a1b7824 */ /* 0x000fe400078e021b */
[----:B------:R-:W-:-:S04]  /*10b0*/  IMAD R24, R24, 0x3, RZ ;  /* 0x0000000318187824 */ /* 0x000fc800078e02ff */
[----:B------:R-:W-:Y:S01]  /*10c0*/  IMAD.MOV R26, RZ, RZ, -R24 ;  /* 0x000000ffff1a7224 */ /* 0x000fe200078e0a18 */
[----:B------:R-:W-:-:S04]  /*10d0*/  LOP3.LUT R24, R27, 0xff, RZ, 0xc0, !PT ;  /* 0x000000ff1b187812 */ /* 0x000fc800078ec0ff */
[----:B------:R-:W-:Y:S02]  /*10e0*/  PRMT R26, R26, 0x7710, RZ ;  /* 0x000077101a1a7816 */ /* 0x000fe400000000ff */
[----:B------:R-:W-:-:S03]  /*10f0*/  IADD3 R24, PT, PT, R24, R22, R25 ;  /* 0x0000001618187210 */ /* 0x000fc60007ffe019 */
[----:B------:R-:W-:Y:S02]  /*1100*/  IMAD.IADD R25, R26, 0x1, R25 ;  /* 0x000000011a197824 */ /* 0x000fe400078e0219 */
[----:B------:R-:W-:-:S03]  /*1110*/  IMAD R24, R23, 0x2a0, R24 ;  /* 0x000002a017187824 */ /* 0x000fc600078e0218 */
[----:B------:R-:W-:-:S05]  /*1120*/  LOP3.LUT R25, R25, 0xff, RZ, 0xc0, !PT ;  /* 0x000000ff19197812 */ /* 0x000fca00078ec0ff */
[----:B------:R-:W-:-:S04]  /*1130*/  IMAD.IADD R25, R24, 0x1, -R25 ;  /* 0x0000000118197824 */ /* 0x000fc800078e0a19 */
[----:B0-----:R-:W-:-:S06]  /*1140*/  IMAD.WIDE R20, R25, 0x2, R20 ;  /* 0x0000000219147825 */ /* 0x001fcc00078e0214 */
[----:B------:R0:W5:Y:S02]  /*1150*/  LDG.E.U16.CONSTANT R20, desc[UR8][R20.64] ;  /* 0x0000000814147981 */ /* 0x000164000c1e9500 */
.L_x_5:
[----:B------:R-:W-:Y:S05]  /*1160*/  BSYNC.RECONVERGENT B0 ;  /* 0x0000000000007941 */ /* 0x000fea0003800200 */
.L_x_4:
[----:B-----5:R2:W-:Y:S01]  /*1170*/  STS.U16 [R57+0x1ac0], R20 ;  /* 0x001ac01439007388 */ /* 0x0205e20000000400 */
[----:B------:R-:W-:Y:S01]  /*1180*/  BSSY.RECONVERGENT B0, `(.L_x_6) ;  /* 0x0000032000007945 */ /* 0x000fe20003800200 */
[----:B-1----:R-:W-:-:S03]  /*1190*/  PRMT R24, RZ, 0x7610, R24 ;  /* 0x00007610ff187816 */ /* 0x002fc60000000018 */
[----:B------:R-:W-:Y:S05]  /*11a0*/  @P1 BRA `(.L_x_7) ;  /* 0x0000000000bc1947 */ /* 0x000fea0003800000 */
[----:B--2---:R-:W-:-:S05]  /*11b0*/  VIADD R20, R50, 0x1 ;  /* 0x0000000132147836 */ /* 0x004fca0000000000 */
[----:B0-----:R-:W-:-:S05]  /*11c0*/  LOP3.LUT R21, R20, 0xff, RZ, 0xc0, !PT ;  /* 0x000000ff14157812 */ /* 0x001fca00078ec0ff */
        /* <DEDUP_REMOVED lines=12> */
[C---:B------:R-:W-:Y:S01]  /*1290*/  VIADD R25, R48.reuse, 0x1 ;  /* 0x0000000130197836 */ /* 0x040fe20000000000 */
[----:B------:R-:W-:-:S03]  /*12a0*/  IADD3 R26, PT, PT, R48, 0x1, R49 ;  /* 0x00000001301a7810 */ /* 0x000fc60007ffe031 */
[----:B------:R-:W-:-:S04]  /*12b0*/  IMAD.HI.U32 R20, R25, -0x79e79e79, RZ ;  /* 0x8618618719147827 */ /* 0x000fc800078e00ff */
[----:B------:R-:W-:-:S05]  /*12c0*/  IMAD.IADD R21, R25, 0x1, -R20 ;  /* 0x0000000119157824 */ /* 0x000fca00078e0a14 */
[----:B------:R-:W-:-:S04]  /*12d0*/  LEA.HI R21, R21, R20, RZ, 0x1f ;  /* 0x0000001415157211 */ /* 0x000fc800078ff8ff */
[----:B------:R-:W-:-:S05]  /*12e0*/  SHF.R.U32.HI R20, RZ, 0x4, R21 ;  /* 0x00000004ff147819 */ /* 0x000fca0000011615 */
[----:B------:R-:W-:Y:S01]  /*12f0*/  IMAD R25, R20, -0x15, R25 ;  /* 0xffffffeb14197824 */ /* 0x000fe200078e0219 */
[----:B------:R-:W-:-:S04]  /*1300*/  LOP3.LUT R20, R26, 0xff, RZ, 0xc0, !PT ;  /* 0x000000ff1a147812 */ /* 0x000fc800078ec0ff */
[----:B------:R-:W-:Y:S01]  /*1310*/  PRMT R24, R25, 0x9910, RZ ;  /* 0x0000991019187816 */ /* 0x000fe200000000ff */
[----:B------:R-:W-:-:S04]  /*1320*/  IMAD R21, R20, 0xab, RZ ;  /* 0x000000ab14157824 */ /* 0x000fc800078e02ff */
[----:B------:R-:W-:Y:S01]  /*1330*/  IMAD.MOV.U32 R20, RZ, RZ, R24 ;  /* 0x000000ffff147224 */ /* 0x000fe200078e0018 */
[----:B------:R-:W-:-:S03]  /*1340*/  SHF.R.U32.HI R21, RZ, 0x9, R21 ;  /* 0x00000009ff157819 */ /* 0x000fc60000011615 */
[----:B------:R-:W-:Y:S01]  /*1350*/  IMAD R20, R20, 0x56, RZ ;  /* 0x0000005614147824 */ /* 0x000fe200078e02ff */
[----:B------:R-:W-:-:S04]  /*1360*/  PRMT R21, R21, 0x9910, RZ ;  /* 0x0000991015157816 */ /* 0x000fc800000000ff */
[----:B------:R-:W-:Y:S01]  /*1370*/  LOP3.LUT R20, R20, 0xffff, RZ, 0xc0, !PT ;  /* 0x0000ffff14147812 */ /* 0x000fe200078ec0ff */
[----:B------:R-:W-:-:S03]  /*1380*/  IMAD R21, R21, 0x3, RZ ;  /* 0x0000000315157824 */ /* 0x000fc600078e02ff */
[----:B------:R-:W-:Y:S01]  /*1390*/  SHF.R.U32.HI R20, RZ, 0x8, R20 ;  /* 0x00000008ff147819 */ /* 0x000fe20000011614 */
[----:B------:R-:W-:-:S03]  /*13a0*/  IMAD.MOV R21, RZ, RZ, -R21 ;  /* 0x000000ffff157224 */ /* 0x000fc600078e0a15 */
[----:B------:R-:W-:Y:S02]  /*13b0*/  PRMT R24, R20, 0x9910, RZ ;  /* 0x0000991014187816 */ /* 0x000fe400000000ff */
[----:B------:R-:W-:Y:S02]  /*13c0*/  PRMT R27, R21, 0x7710, RZ ;  /* 0x00007710151b7816 */ /* 0x000fe400000000ff */
[----:B------:R-:W0:Y:S01]  /*13d0*/  LDC.64 R20, c[0x0][0x388] ;  /* 0x0000e200ff147b82 */ /* 0x000e220000000a00 */
[----:B------:R-:W-:Y:S02]  /*13e0*/  IMAD R24, R24, 0x3, RZ ;  /* 0x0000000318187824 */ /* 0x000fe400078e02ff */
[----:B------:R-:W-:Y:S02]  /*13f0*/  IMAD.IADD R27, R26, 0x1, R27 ;  /* 0x000000011a1b7824 */ /* 0x000fe400078e021b */
[----:B------:R-:W-:-:S03]  /*1400*/  IMAD.MOV R24, RZ, RZ, -R24 ;  /* 0x000000ffff187224 */ /* 0x000fc600078e0a18 */
[----:B------:R-:W-:Y:S02]  /*1410*/  LOP3.LUT R27, R27, 0xff, RZ, 0xc0, !PT ;  /* 0x000000ff1b1b7812 */ /* 0x000fe400078ec0ff */
[----:B------:R-:W-:Y:S02]  /*1420*/  PRMT R24, R24, 0x7710, RZ ;  /* 0x0000771018187816 */ /* 0x000fe400000000ff */
[----:B------:R-:W-:-:S03]  /*1430*/  IADD3 R22, PT, PT, R27, R22, R25 ;  /* 0x000000161b167210 */ /* 0x000fc60007ffe019 */
[----:B------:R-:W-:Y:S02]  /*1440*/  IMAD.IADD R25, R24, 0x1, R25 ;  /* 0x0000000118197824 */ /* 0x000fe400078e0219 */
[----:B------:R-:W-:-:S03]  /*1450*/  IMAD R22, R23, 0x2a0, R22 ;  /* 0x000002a017167824 */ /* 0x000fc600078e0216 */
[----:B------:R-:W-:-:S05]  /*1460*/  LOP3.LUT R25, R25, 0xff, RZ, 0xc0, !PT ;  /* 0x000000ff19197812 */ /* 0x000fca00078ec0ff */
[----:B------:R-:W-:-:S04]  /*1470*/  IMAD.IADD R25, R22, 0x1, -R25 ;  /* 0x0000000116197824 */ /* 0x000fc800078e0a19 */
[----:B0-----:R-:W-:-:S05]  /*1480*/  IMAD.WIDE R20, R25, 0x2, R20 ;  /* 0x0000000219147825 */ /* 0x001fca00078e0214 */
[----:B------:R1:W5:Y:S02]  /*1490*/  LDG.E.U16.CONSTANT R24, desc[UR8][R20.64] ;  /* 0x0000000814187981 */ /* 0x000364000c1e9500 */
.L_x_7:
[----:B------:R-:W-:Y:S05]  /*14a0*/  BSYNC.RECONVERGENT B0 ;  /* 0x0000000000007941 */ /* 0x000fea0003800200 */
.L_x_6:
[----:B-----5:R3:W-:Y:S01]  /*14b0*/  STS.U16 [R57+0x1ac2], R24 ;  /* 0x001ac21839007388 */ /* 0x0207e20000000400 */
[----:B------:R-:W-:Y:S01]  /*14c0*/  BSSY.RECONVERGENT B0, `(.L_x_8) ;  /* 0x0000032000007945 */ /* 0x000fe20003800200 */
[----:B------:R-:W-:Y:S01]  /*14d0*/  VIADD R22, R59, 0xfffff967 ;  /* 0xfffff9673b167836 */ /* 0x000fe20000000000 */
[----:B-12---:R-:W-:Y:S02]  /*14e0*/  PRMT R20, RZ, 0x7610, R20 ;  /* 0x00007610ff147816 */ /* 0x006fe40000000014 */
[----:B------:R-:W-:Y:S05]  /*14f0*/  @P0 BRA `(.L_x_9) ;  /* 0x0000000000b80947 */ /* 0x000fea0003800000 */
[----:B0-----:R-:W-:-:S05]  /*1500*/  PRMT R21, R50, 0x9910, RZ ;  /* 0x0000991032157816 */ /* 0x001fca00000000ff */
[----:B------:R-:W-:-:S05]  /*1510*/  IMAD R21, R21, 0x87, RZ ;  /* 0x0000008715157824 */ /* 0x000fca00078e02ff */
[----:B------:R-:W-:-:S04]  /*1520*/  LOP3.LUT R21, R21, 0xffff, RZ, 0xc0, !PT ;  /* 0x0000ffff15157812 */ /* 0x000fc800078ec0ff */
[----:B------:R-:W-:-:S05]  /*1530*/  SHF.R.U32.HI R21, RZ, 0x8, R21 ;  /* 0x00000008ff157819 */ /* 0x000fca0000011615 */
[----:B------:R-:W-:-:S05]  /*1540*/  IMAD.MOV R23, RZ, RZ, -R21 ;  /* 0x000000ffff177224 */ /* 0x000fca00078e0a15 */
[----:B------:R-:W-:-:S05]  /*1550*/  PRMT R23, R23, 0x7710, RZ ;  /* 0x0000771017177816 */ /* 0x000fca00000000ff */
[----:B------:R-:W-:-:S05]  /*1560*/  IMAD.IADD R23, R23, 0x1, R50 ;  /* 0x0000000117177824 */ /* 0x000fca00078e0232 */
[----:B---3--:R-:W-:-:S04]  /*1570*/  LOP3.LUT R24, R23, 0xfe, RZ, 0xc0, !PT ;  /* 0x000000fe17187812 */ /* 0x008fc800078ec0ff */
        /* <DEDUP_REMOVED lines=24> */
[----:B------:R-:W-:-:S03]  /*1700*/  PRMT R20, R20, 0x9910, RZ ;  /* 0x0000991014147816 */ /* 0x000fc600000000ff */
[----:B------:R-:W-:Y:S02]  /*1710*/  IMAD.IADD R27, R26, 0x1, R27 ;  /* 0x000000011a1b7824 */ /* 0x000fe400078e021b */
[----:B------:R-:W-:Y:S02]  /*1720*/  IMAD R24, R20, 0x3, RZ ;  /* 0x0000000314187824 */ /* 0x000fe400078e02ff */
[----:B------:R-:W0:Y:S02]  /*1730*/  LDC.64 R20, c[0x0][0x388] ;  /* 0x0000e200ff147b82 */ /* 0x000e240000000a00 */
        /* <DEDUP_REMOVED lines=10> */
.L_x_9:
[----:B------:R-:W-:Y:S05]  /*17e0*/  BSYNC.RECONVERGENT B0 ;  /* 0x0000000000007941 */ /* 0x000fea0003800200 */
.L_x_8:
[----:B-----5:R2:W-:Y:S01]  /*17f0*/  STS.U16 [R57+0x2380], R20 ;  /* 0x0023801439007388 */ /* 0x0205e20000000400 */
[----:B------:R-:W-:Y:S01]  /*1800*/  BSSY.RECONVERGENT B0, `(.L_x_10) ;  /* 0x0000032000007945 */ /* 0x000fe20003800200 */
[----:B---3--:R-:W-:-:S03]  /*1810*/  PRMT R24, RZ, 0x7610, R24 ;  /* 0x00007610ff187816 */ /* 0x008fc60000000018 */
[----:B------:R-:W-:Y:S05]  /*1820*/  @P1 BRA `(.L_x_11) ;  /* 0x0000000000bc1947 */ /* 0x000fea0003800000 */
[----:B--2---:R-:W-:-:S05]  /*1830*/  VIADD R20, R50, 0x1 ;  /* 0x0000000132147836 */ /* 0x004fca0000000000 */
[----:B01----:R-:W-:-:S05]  /*1840*/  LOP3.LUT R21, R20, 0xff, RZ, 0xc0, !PT ;  /* 0x000000ff14157812 */ /* 0x003fca00078ec0ff */
        /* <DEDUP_REMOVED lines=31> */
[----:B------:R-:W-:-:S03]  /*1a40*/  PRMT R27, R21, 0x7710, RZ ;  /* 0x00007710151b7816 */ /* 0x000fc600000000ff */
[----:B------:R-:W-:Y:S02]  /*1a50*/  IMAD R24, R20, 0x3, RZ ;  /* 0x0000000314187824 */ /* 0x000fe400078e02ff */
[----:B------:R-:W0:Y:S01]  /*1a60*/  LDC.64 R20, c[0x0][0x388] ;  /* 0x0000e200ff147b82 */ /* 0x000e220000000a00 */
        /* <DEDUP_REMOVED lines=11> */
.L_x_11:
[----:B------:R-:W-:Y:S05]  /*1b20*/  BSYNC.RECONVERGENT B0 ;  /* 0x0000000000007941 */ /* 0x000fea0003800200 */
.L_x_10:
[----:B-----5:R4:W-:Y:S01]  /*1b30*/  STS.U16 [R57+0x2382], R24 ;  /* 0x0023821839007388 */ /* 0x0209e20000000400 */
[----:B------:R-:W-:Y:S01]  /*1b40*/  BSSY.RECONVERGENT B0, `(.L_x_12) ;  /* 0x000003a000007945 */ /* 0x000fe20003800200 */
[----:B------:R-:W-:Y:S01]  /*1b50*/  VIADD R22, R59, 0xfffffa0f ;  /* 0xfffffa0f3b167836 */ /* 0x000fe20000000000 */
[----:B--23--:R-:W-:Y:S02]  /*1b60*/  PRMT R20, RZ, 0x7610, R20 ;  /* 0x00007610ff147816 */ /* 0x00cfe40000000014 */
[----:B------:R-:W-:Y:S05]  /*1b70*/  @P0 BRA `(.L_x_13) ;  /* 0x0000000000d80947 */ /* 0x000fea0003800000 */
[----:B------:R-:W-:-:S05]  /*1b80*/  PRMT R20, R50, 0x9910, RZ ;  /* 0x0000991032147816 */ /* 0x000fca00000000ff */
[----:B------:R-:W-:-:S05]  /*1b90*/  IMAD R20, R20, 0x87, RZ ;  /* 0x0000008714147824 */ /* 0x000fca00078e02ff */
[----:B------:R-:W-:-:S04]  /*1ba0*/  LOP3.LUT R20, R20, 0xffff, RZ, 0xc0, !PT ;  /* 0x0000ffff14147812 */ /* 0x000fc800078ec0ff */
[----:B------:R-:W-:-:S05]  /*1bb0*/  SHF.R.U32.HI R20, RZ, 0x8, R20 ;  /* 0x00000008ff147819 */ /* 0x000fca0000011614 */
[----:B01----:R-:W-:-:S05]  /*1bc0*/  IMAD.MOV R21, RZ, RZ, -R20 ;  /* 0x000000ffff157224 */ /* 0x003fca00078e0a14 */
        /* <DEDUP_REMOVED lines=21> */
[----:B------:R-:W-:Y:S02]  /*1d20*/  ISETP.GT.U32.AND P2, PT, R20, 0x3a, PT ;  /* 0x0000003a1400780c */ /* 0x000fe40003f44070 */
[----:B------:R-:W-:-:S11]  /*1d30*/  PRMT R20, RZ, 0x7610, R20 ;  /* 0x00007610ff147816 */ /* 0x000fd60000000014 */
[----:B------:R-:W-:Y:S05]  /*1d40*/  @P2 BRA `(.L_x_13) ;  /* 0x0000000000642947 */ /* 0x000fea0003800000 */
[----:B------:R-:W-:-:S05]  /*1d50*/  IMAD.IADD R26, R48, 0x1, R49 ;  /* 0x00000001301a7824 */ /* 0x000fca00078e0231 */
[----:B------:R-:W-:-:S05]  /*1d60*/  LOP3.LUT R20, R26, 0xff, RZ, 0xc0, !PT ;  /* 0x000000ff1a147812 */ /* 0x000fca00078ec0ff */
[----:B------:R-:W-:Y:S01]  /*1d70*/  IMAD R21, R20, 0xab, RZ ;  /* 0x000000ab14157824 */ /* 0x000fe200078e02ff */
[----:B------:R-:W-:-:S04]  /*1d80*/  LOP3.LUT R20, R25, 0xff, RZ, 0xc0, !PT ;  /* 0x000000ff19147812 */ /* 0x000fc800078ec0ff */
[----:B------:R-:W-:Y:S01]  /*1d90*/  SHF.R.U32.HI R21, RZ, 0x9, R21 ;  /* 0x00000009ff157819 */ /* 0x000fe20000011615 */
[----:B------:R-:W-:-:S03]  /*1da0*/  IMAD R20, R20, 0xab, RZ ;  /* 0x000000ab14147824 */ /* 0x000fc600078e02ff */
[----:B------:R-:W-:Y:S02]  /*1db0*/  PRMT R21, R21, 0x9910, RZ ;  /* 0x0000991015157816 */ /* 0x000fe400000000ff */
[----:B------:R-:W-:-:S03]  /*1dc0*/  SHF.R.U32.HI R20, RZ, 0x9, R20 ;  /* 0x00000009ff147819 */ /* 0x000fc60000011614 */
[----:B------:R-:W-:Y:S01]  /*1dd0*/  IMAD R21, R21, 0x3, RZ ;  /* 0x0000000315157824 */ /* 0x000fe200078e02ff */
[----:B----4-:R-:W-:-:S03]  /*1de0*/  PRMT R24, R20, 0x9910, RZ ;  /* 0x0000991014187816 */ /* 0x010fc600000000ff */
[----:B------:R-:W-:Y:S02]  /*1df0*/  IMAD.MOV R21, RZ, RZ, -R21 ;  /* 0x000000ffff157224 */ /* 0x000fe400078e0a15 */
[----:B------:R-:W-:-:S03]  /*1e00*/  IMAD R24, R24, 0x3, RZ ;  /* 0x0000000318187824 */ /* 0x000fc600078e02ff */
[----:B------:R-:W-:Y:S02]  /*1e10*/  PRMT R27, R21, 0x7710, RZ ;  /* 0x00007710151b7816 */ /* 0x000fe400000000ff */
[----:B------:R-:W0:Y:S03]  /*1e20*/  LDC.64 R20, c[0x0][0x388] ;  /* 0x0000e200ff147b82 */ /* 0x000e260000000a00 */
        /* <DEDUP_REMOVED lines=11> */
.L_x_13:
[----:B------:R-:W-:Y:S05]  /*1ee0*/  BSYNC.RECONVERGENT B0 ;  /* 0x0000000000007941 */ /* 0x000fea0003800200 */
.L_x_12:
[----:B-----5:R3:W-:Y:S01]  /*1ef0*/  STS.U16 [R57+0x2c40], R20 ;  /* 0x002c401439007388 */ /* 0x0207e20000000400 */
[----:B------:R-:W-:Y:S01]  /*1f00*/  BSSY.RECONVERGENT B0, `(.L_x_14) ;  /* 0x000003a000007945 */ /* 0x000fe20003800200 */
[----:B----4-:R-:W-:-:S03]  /*1f10*/  PRMT R24, RZ, 0x7610, R24 ;  /* 0x00007610ff187816 */ /* 0x010fc60000000018 */
[----:B------:R-:W-:Y:S05]  /*1f20*/  @P1 BRA `(.L_x_15) ;  /* 0x0000000000dc1947 */ /* 0x000fea0003800000 */
[----:B---3--:R-:W-:Y:S01]  /*1f30*/  VIADD R20, R50, 0x1 ;  /* 0x0000000132147836 */ /* 0x008fe20000000000 */
[----:B------:R-:W-:-:S04]  /*1f40*/  PRMT R24, RZ, 0x7610, R24 ;  /* 0x00007610ff187816 */ /* 0x000fc80000000018 */
[----:B012---:R-:W-:-:S05]  /*1f50*/  LOP3.LUT R21, R20, 0xff, RZ, 0xc0, !PT ;  /* 0x000000ff14157812 */ /* 0x007fca00078ec0ff */
        /* <DEDUP_REMOVED lines=25> */
[----:B------:R-:W-:-:S13]  /*20f0*/  ISETP.GT.U32.AND P2, PT, R20, 0x3a, PT ;  /* 0x0000003a1400780c */ /* 0x000fda0003f44070 */
[----:B------:R-:W-:Y:S05]  /*2100*/  @P2 BRA `(.L_x_15) ;  /* 0x0000000000642947 */ /* 0x000fea0003800000 */
[----:B------:R-:W-:-:S04]  /*2110*/  IADD3 R26, PT, PT, R48, 0x1, R49 ;  /* 0x00000001301a7810 */ /* 0x000fc80007ffe031 */
        /* <DEDUP_REMOVED lines=8> */
[----:B------:R-:W-:-:S03]  /*21a0*/  PRMT R24, R20, 0x9910, RZ ;  /* 0x0000991014187816 */ /* 0x000fc600000000ff */
        /* <DEDUP_REMOVED lines=15> */
.L_x_15:
[----:B------:R-:W-:Y:S05]  /*22a0*/  BSYNC.RECONVERGENT B0 ;  /* 0x0000000000007941 */ /* 0x000fea0003800200 */
.L_x_14:
[----:B-----5:R0:W-:Y:S01]  /*22b0*/  STS.U16 [R57+0x2c42], R24 ;  /* 0x002c421839007388 */ /* 0x0201e20000000400 */
[----:B------:R-:W-:Y:S01]  /*22c0*/  BSSY.RECONVERGENT B0, `(.L_x_16) ;  /* 0x000003a000007945 */ /* 0x000fe20003800200 */
[----:B------:R-:W-:Y:S01]  /*22d0*/  VIADD R22, R59, 0xfffffd57 ;  /* 0xfffffd573b167836 */ /* 0x000fe20000000000 */
[----:B---34-:R-:W-:Y:S02]  /*22e0*/  PRMT R20, RZ, 0x7610, R20 ;  /* 0x00007610ff147816 */ /* 0x018fe40000000014 */
[----:B------:R-:W-:Y:S05]  /*22f0*/  @P0 BRA `(.L_x_17) ;  /* 0x0000000000d80947 */ /* 0x000fea0003800000 */
[----:B------:R-:W-:-:S05]  /*2300*/  PRMT R20, R50, 0x9910, RZ ;  /* 0x0000991032147816 */ /* 0x000fca00000000ff */
[----:B------:R-:W-:-:S05]  /*2310*/  IMAD R20, R20, 0x87, RZ ;  /* 0x0000008714147824 */ /* 0x000fca00078e02ff */
[----:B------:R-:W-:-:S04]  /*2320*/  LOP3.LUT R20, R20, 0xffff, RZ, 0xc0, !PT ;  /* 0x0000ffff14147812 */ /* 0x000fc800078ec0ff */
[----:B------:R-:W-:-:S05]  /*2330*/  SHF.R.U32.HI R20, RZ, 0x8, R20 ;  /* 0x00000008ff147819 */ /* 0x000fca0000011614 */
[----:B012---:R-:W-:-:S05]  /*2340*/  IMAD.MOV R21, RZ, RZ, -R20 ;  /* 0x000000ffff157224 */ /* 0x007fca00078e0a14 */
        /* <DEDUP_REMOVED lines=49> */
.L_x_17:
[----:B------:R-:W-:Y:S05]  /*2660*/  BSYNC.RECONVERGENT B0 ;  /* 0x0000000000007941 */ /* 0x000fea0003800200 */
.L_x_16:
[----:B-----5:R4:W-:Y:S01]  /*2670*/  STS.U16 [R57+0x3500], R20 ;  /* 0x0035001439007388 */ /* 0x0209e20000000400 */
[----:B------:R-:W-:Y:S01]  /*2680*/  BSSY.RECONVERGENT B0, `(.L_x_18) ;  /* 0x000003a000007945 */ /* 0x000fe20003800200 */
[----:B0-----:R-:W-:-:S03]  /*2690*/  PRMT R24, RZ, 0x7610, R24 ;  /* 0x00007610ff187816 */ /* 0x001fc60000000018 */
[----:B------:R-:W-:Y:S05]  /*26a0*/  @P1 BRA `(.L_x_19) ;  /* 0x0000000000dc1947 */ /* 0x000fea0003800000 */
[----:B----4-:R-:W-:Y:S01]  /*26b0*/  VIADD R20, R50, 0x1 ;  /* 0x0000000132147836 */ /* 0x010fe20000000000 */
[----:B------:R-:W-:-:S04]  /*26c0*/  PRMT R24, RZ, 0x7610, R24 ;  /* 0x00007610ff187816 */ /* 0x000fc80000000018 */
[----:B-123--:R-:W-:-:S05]  /*26d0*/  LOP3.LUT R21, R20, 0xff, RZ, 0xc0, !PT ;  /* 0x000000ff14157812 */ /* 0x00efca00078ec0ff */
        /* <DEDUP_REMOVED lines=52> */
.L_x_19:
[----:B------:R-:W-:Y:S05]  /*2a20*/  BSYNC.RECONVERGENT B0 ;  /* 0x0000000000007941 */ /* 0x000fea0003800200 */
.L_x_18:
[----:B-----5:R1:W-:Y:S01]  /*2a30*/  STS.U16 [R57+0x3502], R24 ;  /* 0x0035021839007388 */ /* 0x0203e20000000400 */
[----:B------:R-:W-:Y:S01]  /*2a40*/  BSSY.RECONVERGENT B0, `(.L_x_20) ;  /* 0x0000032000007945 */ /* 0x000fe20003800200 */
[----:B------:R-:W-:Y:S01]  /*2a50*/  VIADD R22, R59, 0xfffffdff ;  /* 0xfffffdff3b167836 */ /* 0x000fe20000000000 */
[----:B0---4-:R-:W-:Y:S02]  /*2a60*/  PRMT R20, RZ, 0x7610, R20 ;  /* 0x00007610ff147816 */ /* 0x011fe40000000014 */
[----:B------:R-:W-:Y:S05]  /*2a70*/  @P0 BRA `(.L_x_21) ;  /* 0x0000000000b80947 */ /* 0x000fea0003800000 */
[----:B-123--:R-:W-:-:S05]  /*2a80*/  PRMT R21, R50, 0x9910, RZ ;  /* 0x0000991032157816 */ /* 0x00efca00000000ff */
        /* <DEDUP_REMOVED lines=45> */
.L_x_21:
[----:B------:R-:W-:Y:S05]  /*2d60*/  BSYNC.RECONVERGENT B0 ;  /* 0x0000000000007941 */ /* 0x000fea0003800200 */
.L_x_20:
[----:B-----5:R4:W-:Y:S01]  /*2d70*/  STS.U16 [R57+0x3dc0], R20 ;  /* 0x003dc01439007388 */ /* 0x0209e20000000400 */
[----:B------:R-:W-:Y:S01]  /*2d80*/  BSSY.RECONVERGENT B0, `(.L_x_22) ;  /* 0x0000032000007945 */ /* 0x000fe20003800200 */
[----:B------:R-:W-:-:S03]  /*2d90*/  PRMT R26, RZ, 0x7610, R26 ;  /* 0x00007610ff1a7816 */ /* 0x000fc6000000001a */
[----:B------:R-:W-:Y:S05]  /*2da0*/  @P1 BRA `(.L_x_23) ;  /* 0x0000000000bc1947 */ /* 0x000fea0003800000 */
[----:B----4-:R-:W-:-:S05]  /*2db0*/  VIADD R20, R50, 0x1 ;  /* 0x0000000132147836 */ /* 0x010fca0000000000 */
[----:B0123--:R-:W-:-:S05]  /*2dc0*/  LOP3.LUT R21, R20, 0xff, RZ, 0xc0, !PT ;  /* 0x000000ff14157812 */ /* 0x00ffca00078ec0ff */
        /* <DEDUP_REMOVED lines=33> */
[----:B------:R-:W-:Y:S01]  /*2fe0*/  IMAD.IADD R27, R26, 0x1, R27 ;  /* 0x000000011a1b7824 */ /* 0x000fe200078e021b */
[----:B------:R-:W0:Y:S01]  /*2ff0*/  LDC.64 R20, c[0x0][0x388] ;  /* 0x0000e200ff147b82 */ /* 0x000e220000000a00 */
        /* <DEDUP_REMOVED lines=10> */
.L_x_23:
[----:B------:R-:W-:Y:S05]  /*30a0*/  BSYNC.RECONVERGENT B0 ;  /* 0x0000000000007941 */ /* 0x000fea0003800200 */
.L_x_22:
        /* <DEDUP_REMOVED lines=51> */
.L_x_25:
[----:B------:R-:W-:Y:S05]  /*33e0*/  BSYNC.RECONVERGENT B0 ;  /* 0x0000000000007941 */ /* 0x000fea0003800200 */
.L_x_24:
[----:B-----5:R4:W-:Y:S01]  /*33f0*/  STS.U16 [R57+0x4680], R20 ;  /* 0x0046801439007388 */ /* 0x0209e20000000400 */
[----:B------:R-:W-:Y:S01]  /*3400*/  BSSY.RECONVERGENT B0, `(.L_x_26) ;  /* 0x0000032000007945 */ /* 0x000fe20003800200 */
[----:B-1----:R-:W-:-:S03]  /*3410*/  PRMT R24, RZ, 0x7610, R24 ;  /* 0x00007610ff187816 */ /* 0x002fc60000000018 */
[----:B------:R-:W-:Y:S05]  /*3420*/  @P1 BRA `(.L_x_27) ;  /* 0x0000000000bc1947 */ /* 0x000fea0003800000 */
[----:B----4-:R-:W-:-:S05]  /*3430*/  VIADD R20, R50, 0x1 ;  /* 0x0000000132147836 */ /* 0x010fca0000000000 */
[----:B0-23--:R-:W-:-:S05]  /*3440*/  LOP3.LUT R21, R20, 0xff, RZ, 0xc0, !PT ;  /* 0x000000ff14157812 */ /* 0x00dfca00078ec0ff */
        /* <DEDUP_REMOVED lines=45> */
.L_x_27:
[----:B------:R-:W-:Y:S05]  /*3720*/  BSYNC.RECONVERGENT B0 ;  /* 0x0000000000007941 */ /* 0x000fea0003800200 */
.L_x_26:
[----:B-----5:R0:W-:Y:S01]  /*3730*/  STS.U16 [R57+0x4682], R24 ;  /* 0x0046821839007388 */ /* 0x0201e20000000400 */
[----:B------:R-:W-:Y:S01]  /*3740*/  BSSY.RECONVERGENT B0, `(.L_x_28) ;  /* 0x000003a000007945 */ /* 0x000fe20003800200 */
[----:B------:R-:W-:Y:S01]  /*3750*/  VIADD R22, R59, 0xffffff4f ;  /* 0xffffff4f3b167836 */ /* 0x000fe20000000000 */
[----:B-1--4-:R-:W-:Y:S02]  /*3760*/  PRMT R20, RZ, 0x7610, R20 ;  /* 0x00007610ff147816 */ /* 0x012fe40000000014 */
[----:B------:R-:W-:Y:S05]  /*3770*/  @P0 BRA `(.L_x_29) ;  /* 0x0000000000d80947 */ /* 0x000fea0003800000 */
[----:B------:R-:W-:-:S05]  /*3780*/  PRMT R20, R50, 0x9910, RZ ;  /* 0x0000991032147816 */ /* 0x000fca00000000ff */
[----:B------:R-:W-:-:S05]  /*3790*/  IMAD R20, R20, 0x87, RZ ;  /* 0x0000008714147824 */ /* 0x000fca00078e02ff */
[----:B------:R-:W-:-:S04]  /*37a0*/  LOP3.LUT R20, R20, 0xffff, RZ, 0xc0, !PT ;  /* 0x0000ffff14147812 */ /* 0x000fc800078ec0ff */
[----:B------:R-:W-:-:S05]  /*37b0*/  SHF.R.U32.HI R20, RZ, 0x8, R20 ;  /* 0x00000008ff147819 */ /* 0x000fca0000011614 */
[----:B0-23--:R-:W-:-:S05]  /*37c0*/  IMAD.MOV R21, RZ, RZ, -R20 ;  /* 0x000000ffff157224 */ /* 0x00dfca00078e0a14 */
        /* <DEDUP_REMOVED lines=49> */
.L_x_29:
[----:B------:R-:W-:Y:S05]  /*3ae0*/  BSYNC.RECONVERGENT B0 ;  /* 0x0000000000007941 */ /* 0x000fea0003800200 */
.L_x_28:
[----:B-----5:R4:W-:Y:S01]  /*3af0*/  STS.U16 [R57+0x4f40], R20 ;  /* 0x004f401439007388 */ /* 0x0209e20000000400 */
[----:B------:R-:W-:Y:S01]  /*3b00*/  BSSY.RECONVERGENT B0, `(.L_x_30) ;  /* 0x000003a000007945 */ /* 0x000fe20003800200 */
[----:B------:R-:W-:-:S03]  /*3b10*/  PRMT R26, RZ, 0x7610, R26 ;  /* 0x00007610ff1a7816 */ /* 0x000fc6000000001a */
[----:B------:R-:W-:Y:S05]  /*3b20*/  @P1 BRA `(.L_x_31) ;  /* 0x0000000000dc1947 */ /* 0x000fea0003800000 */
[----:B----4-:R-:W-:Y:S01]  /*3b30*/  VIADD R20, R50, 0x1 ;  /* 0x0000000132147836 */ /* 0x010fe20000000000 */
[----:B------:R-:W-:-:S04]  /*3b40*/  PRMT R26, RZ, 0x7610, R26 ;  /* 0x00007610ff1a7816 */ /* 0x000fc8000000001a */
        /* <DEDUP_REMOVED lines=53> */
.L_x_31:
[----:B------:R-:W-:Y:S05]  /*3ea0*/  BSYNC.RECONVERGENT B0 ;  /* 0x0000000000007941 */ /* 0x000fea0003800200 */
.L_x_30:
[----:B------:R-:W-:-:S13]  /*3eb0*/  ISETP.GT.U32.AND P0, PT, R51, 0x92, PT ;  /* 0x000000923300780c */ /* 0x000fda0003f04070 */
[----:B01234-:R-:W2:Y:S01]  /*3ec0*/  @!P0 LDG.E.64.CONSTANT R20, desc[UR8][R62.64] ;  /* 0x000000083e148981 */ /* 0x01fea2000c1e9b00 */
[----:B------:R-:W0:Y:S01]  /*3ed0*/  S2UR UR7, SR_CgaCtaId ;  /* 0x00000000000779c3 */ /* 0x000e220000008800 */
[----:B------:R-:W-:Y:S01]  /*3ee0*/  IMAD.SHL.U32 R46, R45, 0x4, RZ ;  /* 0x000000042d2e7824 */ /* 0x000fe200078e00ff */
[----:B------:R-:W-:Y:S01]  /*3ef0*/  SHF.R.U32.HI R23, RZ, 0x4, R45 ;  /* 0x00000004ff177819 */ /* 0x000fe2000001162d */
[----:B------:R-:W-:Y:S01]  /*3f00*/  UMOV UR6, 0x400 ;  /* 0x0000040000067882 */ /* 0x000fe20000000000 */
[----:B------:R-:W-:Y:S01]  /*3f10*/  PRMT R24, RZ, 0x7610, R24 ;  /* 0x00007610ff187816 */ /* 0x000fe20000000018 */
[----:B-----5:R1:W-:Y:S01]  /*3f20*/  STS.U16 [R57+0x4f42], R26 ;  /* 0x004f421a39007388 */ /* 0x0203e20000000400 */
[----:B------:R-:W-:Y:S01]  /*3f30*/  LOP3.LUT R22, R46, 0x3c, RZ, 0xc0, !PT ;  /* 0x0000003c2e167812 */ /* 0x000fe200078ec0ff */
[----:B------:R-:W-:Y:S01]  /*3f40*/  IMAD R23, R2, 0x2, R23 ;  /* 0x0000000202177824 */ /* 0x000fe200078e0217 */
[----:B------:R-:W-:Y:S03]  /*3f50*/  BSSY.RECONVERGENT B0, `(.L_x_32) ;  /* 0x0000017000007945 */ /* 0x000fe60003800200 */
[----:B------:R-:W-:Y:S01]  /*3f60*/  IMAD R25, R23, 0x48, R22 ;  /* 0x0000004817197824 */ /* 0x000fe200078e0216 */
[----:B------:R-:W-:-:S02]  /*3f70*/  PRMT R22, RZ, 0x5410, RZ ;  /* 0x00005410ff167816 */ /* 0x000fc400000000ff */
[----:B------:R-:W-:Y:S01]  /*3f80*/  PRMT R23, RZ, 0x7610, R23 ;  /* 0x00007610ff177816 */ /* 0x000fe20000000017 */
[----:B0-----:R-:W-:-:S06]  /*3f90*/  ULEA UR6, UR7, UR6, 0x18 ;  /* 0x0000000607067291 */ /* 0x001fcc000f8ec0ff */
[----:B------:R-:W-:Y:S02]  /*3fa0*/  LEA R25, R25, UR6, 0x1 ;  /* 0x0000000619197c11 */ /* 0x000fe4000f8e08ff */
[----:B--2---:R-:W-:Y:S02]  /*3fb0*/  @!P0 PRMT R22, R22, 0x5410, R21 ;  /* 0x0000541016168816 */ /* 0x004fe40000000015 */
[C---:B------:R-:W-:Y:S02]  /*3fc0*/  @!P0 PRMT R24, R20.reuse, 0x7610, R24 ;  /* 0x0000761014188816 */ /* 0x040fe40000000018 */
[----:B------:R-:W-:Y:S02]  /*3fd0*/  @!P0 PRMT R23, R20, 0x7632, R23 ;  /* 0x0000763214178816 */ /* 0x000fe40000000017 */
[----:B------:R-:W-:Y:S02]  /*3fe0*/  @!P0 PRMT R22, R21, 0x7632, R22 ;  /* 0x0000763215168816 */ /* 0x000fe40000000016 */
[----:B------:R-:W-:-:S02]  /*3ff0*/  PRMT R20, R24, 0x5410, R23 ;  /* 0x0000541018147816 */ /* 0x000fc40000000017 */
[----:B------:R-:W-:Y:S02]  /*4000*/  PRMT R21, R22, 0x5432, R22 ;  /* 0x0000543216157816 */ /* 0x000fe40000000016 */
[----:B------:R-:W-:-:S03]  /*4010*/  ISETP.GT.U32.AND P0, PT, R2, 0x1, PT ;  /* 0x000000010200780c */ /* 0x000fc60003f04070 */
[----:B------:R1:W-:Y:S10]  /*4020*/  STS.64 [R25], R20 ;  /* 0x0000001419007388 */ /* 0x0003f40000000a00 */
[----:B------:R-:W-:Y:S05]  /*4030*/  @P0 BRA `(.L_x_33) ;  /* 0x0000000000200947 */ /* 0x000fea0003800000 */
[----:B------:R-:W-:Y:S01]  /*4040*/  ISETP.GT.U32.AND P0, PT, R51, 0x76, PT ;  /* 0x000000763300780c */ /* 0x000fe20003f04070 */
[----:B------:R-:W-:Y:S01]  /*4050*/  BSSY.RECONVERGENT B1, `(.L_x_34) ;  /* 0x0000005000017945 */ /* 0x000fe20003800200 */
[----:B-1----:R-:W-:Y:S02]  /*4060*/  PRMT R21, RZ, 0x5410, RZ ;  /* 0x00005410ff157816 */ /* 0x002fe400000000ff */
[----:B------:R-:W-:-:S09]  /*4070*/  PRMT R20, RZ, 0x5410, RZ ;  /* 0x00005410ff147816 */ /* 0x000fd200000000ff */
[----:B------:R-:W-:Y:S05]  /*4080*/  @P0 BRA `(.L_x_35) ;  /* 0x0000000000040947 */ /* 0x000fea0003800000 */
[----:B------:R0:W5:Y:S02]  /*4090*/  LDG.E.64.CONSTANT R20, desc[UR8][R62.64+0xe00] ;  /* 0x000e00083e147981 */ /* 0x000164000c1e9b00 */
.L_x_35:
[----:B------:R-:W-:Y:S05]  /*40a0*/  BSYNC.RECONVERGENT B1 ;  /* 0x0000000000017941 */ /* 0x000fea0003800200 */
.L_x_34:
[----:B-----5:R2:W-:Y:S02]  /*40b0*/  STS.64 [R25+0xfc0], R20 ;  /* 0x000fc01419007388 */ /* 0x0205e40000000a00 */
.L_x_33:
[----:B------:R-:W-:Y:S05]  /*40c0*/  BSYNC.RECONVERGENT B0 ;  /* 0x0000000000007941 */ /* 0x000fea0003800200 */
.L_x_32:
[----:B------:R-:W-:Y:S01]  /*40d0*/  BAR.SYNC.DEFER_BLOCKING 0x0 ;  /* 0x0000000000007b1d */ /* 0x000fe20000010000 */
[----:B------:R-:W-:Y:S01]  /*40e0*/  UIADD3 UR5, UPT, UPT, UR5, 0x1, URZ ;  /* 0x0000000105057890 */ /* 0x000fe2000fffe0ff */
[----:B0-----:R-:W-:Y:S01]  /*40f0*/  IADD3 R62, P0, PT, R62, 0x1000, RZ ;  /* 0x000010003e3e7810 */ /* 0x001fe20007f1e0ff */
[----:B------:R-:W-:Y:S01]  /*4100*/  VIADD R48, R48, 0xb ;  /* 0x0000000b30307836 */ /* 0x000fe20000000000 */
[----:B------:R-:W-:Y:S01]  /*4110*/  UIADD3 UR4, UPT, UPT, UR4, 0x10, URZ ;  /* 0x0000001004047890 */ /* 0x000fe2000fffe0ff */
[----:B------:R-:W-:Y:S01]  /*4120*/  VIADD R49, R49, 0xf7 ;  /* 0x000000f731317836 */ /* 0x000fe20000000000 */
[----:B------:R-:W-:Y:S01]  /*4130*/  UISETP.NE.AND UP0, UPT, UR5, 0x5, UPT ;  /* 0x000000050500788c */ /* 0x000fe2000bf05270 */
[----:B------:R-:W-:Y:S02]  /*4140*/  IMAD.X R63, RZ, RZ, R63, P0 ;  /* 0x000000ffff3f7224 */ /* 0x000fe400000e063f */
[----:B------:R-:W-:Y:S02]  /*4150*/  VIADD R51, R51, 0x20 ;  /* 0x0000002033337836 */ /* 0x000fe40000000000 */
[----:B------:R-:W-:Y:S01]  /*4160*/  VIADD R50, R50, 0x20 ;  /* 0x0000002032327836 */ /* 0x000fe20000000000 */
[----:B-12---:R-:W-:Y:S04]  /*4170*/  LDSM.16.M88.4 R20, [R3] ;  /* 0x000000000314783b */ /* 0x006fe80000000200 */
[----:B------:R-:W0:Y:S04]  /*4180*/  LDSM.16.MT88.4 R24, [R9] ;  /* 0x000000000918783b */ /* 0x000e280000004200 */
[----:B------:R-:W1:Y:S01]  /*4190*/  LDSM.16.M88.4 R28, [R4] ;  /* 0x00000000041c783b */ /* 0x000e620000000200 */
[----:B0-----:R-:W-:Y:S08]  /*41a0*/  HMMA.16816.F16 R34, R20, R26, R18 ;  /* 0x0000001a1422723c */ /* 0x001ff00000000812 */
[-C--:B-1----:R-:W-:Y:S01]  /*41b0*/  HMMA.16816.F16 R32, R28, R24.reuse, R16 ;  /* 0x000000181c20723c */ /* 0x082fe20000000810 */
[----:B------:R-:W0:Y:S07]  /*41c0*/  LDSM.16.MT88.4 R16, [R7] ;  /* 0x000000000710783b */ /* 0x000e2e0000004200 */
[----:B------:R-:W-:Y:S08]  /*41d0*/  HMMA.16816.F16 R12, R20, R24, R12 ;  /* 0x00000018140c723c */ /* 0x000ff0000000080c */
[----:B------:R-:W-:Y:S01]  /*41e0*/  HMMA.16816.F16 R38, R28, R26, R38 ;  /* 0x0000001a1c26723c */ /* 0x000fe20000000826 */
[----:B------:R-:W-:Y:S07]  /*41f0*/  LDSM.16.M88.4 R24, [R6] ;  /* 0x000000000618783b */ /* 0x000fee0000000200 */
[C---:B0-----:R-:W-:Y:S08]  /*4200*/  HMMA.16816.F16 R14, R20.reuse, R16, R14 ;  /* 0x00000010140e723c */ /* 0x041ff0000000080e */
[----:B------:R-:W-:Y:S01]  /*4210*/  HMMA.16816.F16 R36, R20, R18, R36 ;  /* 0x000000121424723c */ /* 0x000fe20000000824 */
[----:B------:R-:W-:Y:S07]  /*4220*/  LDSM.16.M88.4 R20, [R5] ;  /* 0x000000000514783b */ /* 0x000fee0000000200 */
[C---:B------:R-:W-:Y:S08]  /*4230*/  HMMA.16816.F16 R40, R28.reuse, R16, R40 ;  /* 0x000000101c28723c */ /* 0x040ff00000000828 */
[----:B------:R-:W-:Y:S01]  /*4240*/  HMMA.16816.F16 R42, R28, R18, R42 ;  /* 0x000000121c2a723c */ /* 0x000fe2000000082a */
[----:B------:R-:W0:Y:S07]  /*4250*/  LDSM.16.MT88.4 R28, [R8] ;  /* 0x00000000081c783b */ /* 0x000e2e0000004200 */
[-C--:B0-----:R-:W-:Y:S08]  /*4260*/  HMMA.16816.F16 R12, R20, R28.reuse, R12 ;  /* 0x0000001c140c723c */ /* 0x081ff0000000080c */
[----:B------:R-:W-:Y:S08]  /*4270*/  HMMA.16816.F16 R16, R24, R28, R32 ;  /* 0x0000001c1810723c */ /* 0x000ff00000000820 */
[-C--:B------:R-:W-:Y:S08]  /*4280*/  HMMA.16816.F16 R18, R20, R30.reuse, R34 ;  /* 0x0000001e1412723c */ /* 0x080ff00000000822 */
[----:B------:R-:W-:Y:S01]  /*4290*/  HMMA.16816.F16 R38, R24, R30, R38 ;  /* 0x0000001e1826723c */ /* 0x000fe20000000826 */
[----:B------:R-:W0:Y:S07]  /*42a0*/  LDSM.16.MT88.4 R28, [R10] ;  /* 0x000000000a1c783b */ /* 0x000e2e0000004200 */
[C---:B0-----:R-:W-:Y:S08]  /*42b0*/  HMMA.16816.F16 R14, R20.reuse, R28, R14 ;  /* 0x0000001c140e723c */ /* 0x041ff0000000080e */
[----:B------:R-:W-:Y:S08]  /*42c0*/  HMMA.16816.F16 R36, R20, R30, R36 ;  /* 0x0000001e1424723c */ /* 0x000ff00000000824 */
[C---:B------:R-:W-:Y:S08]  /*42d0*/  HMMA.16816.F16 R40, R24.reuse, R28, R40 ;  /* 0x0000001c1828723c */ /* 0x040ff00000000828 */
[----:B------:R-:W-:Y:S01]  /*42e0*/  HMMA.16816.F16 R42, R24, R30, R42 ;  /* 0x0000001e182a723c */ /* 0x000fe2000000082a */
[----:B------:R-:W-:-:S04]  /*42f0*/  NOP ;  /* 0x0000000000007918 */ /* 0x000fc80000000000 */
[----:B------:R-:W-:-:S15]  /*4300*/  BRA.U UP0, `(.L_x_36) ;  /* 0xffffffc100dc7547 */ /* 0x000fde000b83ffff */
[----:B------:R-:W0:Y:S01]  /*4310*/  S2R R5, SR_LANEID ;  /* 0x0000000000057919 */ /* 0x000e220000000000 */
[----:B------:R-:W-:Y:S01]  /*4320*/  LEA R3, R2, UR6, 0xa ;  /* 0x0000000602037c11 */ /* 0x000fe2000f8e50ff */
[----:B------:R-:W-:Y:S01]  /*4330*/  IMAD R11, R11, 0x20, R0 ;  /* 0x000000200b0b7824 */ /* 0x000fe200078e0200 */
[----:B------:R-:W-:Y:S01]  /*4340*/  LEA R52, R52, UR6, 0x1 ;  /* 0x0000000634347c11 */ /* 0x000fe2000f8e08ff */
[----:B------:R-:W-:Y:S01]  /*4350*/  BAR.SYNC.DEFER_BLOCKING 0x0 ;  /* 0x0000000000007b1d */ /* 0x000fe20000010000 */
[----:B------:R-:W-:Y:S01]  /*4360*/  IMAD.SHL.U32 R8, R2, 0x200, RZ ;  /* 0x0000020002087824 */ /* 0x000fe200078e00ff */
[----:B------:R-:W-:Y:S01]  /*4370*/  LOP3.LUT R21, R46, 0xc, RZ, 0xc0, !PT ;  /* 0x0000000c2e157812 */ /* 0x000fe200078ec0ff */
[----:B------:R-:W-:Y:S02]  /*4380*/  VIADD R20, R3, 0x1200 ;  /* 0x0000120003147836 */ /* 0x000fe40000000000 */
[----:B------:R-:W-:Y:S02]  /*4390*/  IMAD.SHL.U32 R45, R45, 0x10, RZ ;  /* 0x000000102d2d7824 */ /* 0x000fe400078e00ff */
[----:B------:R-:W-:Y:S01]  /*43a0*/  IMAD.SHL.U32 R44, R44, 0x10, RZ ;  /* 0x000000102c2c7824 */ /* 0x000fe200078e00ff */
[----:B0-----:R-:W-:-:S02]  /*43b0*/  SHF.R.U32.HI R4, RZ, 0x2, R5 ;  /* 0x00000002ff047819 */ /* 0x001fc40000011605 */
[----:B------:R-:W-:-:S05]  /*43c0*/  LOP3.LUT R5, R5, 0x3, RZ, 0xc0, !PT ;  /* 0x0000000305057812 */ /* 0x000fca00078ec0ff */
[----:B------:R-:W-:Y:S02]  /*43d0*/  IMAD R5, R4, 0x8, R5 ;  /* 0x0000000804057824 */ /* 0x000fe400078e0205 */
[----:B------:R-:W-:Y:S02]  /*43e0*/  VIADD R4, R3, 0x1400 ;  /* 0x0000140003047836 */ /* 0x000fe40000000000 */
[C---:B------:R-:W-:Y:S02]  /*43f0*/  IMAD.U32 R20, R5.reuse, 0x4, R20 ;  /* 0x0000000405147824 */ /* 0x040fe400078e0014 */
[----:B------:R-:W-:-:S03]  /*4400*/  IMAD.U32 R0, R5, 0x4, R4 ;  /* 0x0000000405007824 */ /* 0x000fc600078e0004 */
[----:B------:R0:W-:Y:S04]  /*4410*/  STS [R20], R12 ;  /* 0x0000000c14007388 */ /* 0x0001e80000000800 */
[----:B------:R1:W-:Y:S04]  /*4420*/  STS [R20+0x100], R13 ;  /* 0x0001000d14007388 */ /* 0x0003e80000000800 */
[----:B------:R2:W-:Y:S01]  /*4430*/  STS [R20+0x10], R18 ;  /* 0x0000101214007388 */ /* 0x0005e20000000800 */
[----:B0-----:R-:W-:-:S03]  /*4440*/  IMAD R12, R11, 0x3800, RZ ;  /* 0x000038000b0c7824 */ /* 0x001fc600078e02ff */
[----:B------:R0:W-:Y:S01]  /*4450*/  STS [R20+0x110], R19 ;  /* 0x0001101314007388 */ /* 0x0001e20000000800 */
[----:B------:R-:W3:Y:S01]  /*4460*/  LDC.64 R10, c[0x0][0x380] ;  /* 0x0000e000ff0a7b82 */ /* 0x000ee20000000a00 */
[----:B-1----:R-:W-:Y:S02]  /*4470*/  IMAD.SHL.U32 R13, R2, 0x100, RZ ;  /* 0x00000100020d7824 */ /* 0x002fe400078e00ff */
[----:B------:R1:W-:Y:S01]  /*4480*/  STS [R0], R14 ;  /* 0x0000000e00007388 */ /* 0x0003e20000000800 */
[----:B--2---:R-:W-:-:S03]  /*4490*/  VIADD R18, R44, 0xfffffff0 ;  /* 0xfffffff02c127836 */ /* 0x004fc60000000000 */
[----:B------:R2:W-:Y:S01]  /*44a0*/  STS [R0+0x100], R15 ;  /* 0x0001000f00007388 */ /* 0x0005e20000000800 */
[----:B------:R-:W-:Y:S01]  /*44b0*/  VIADD R22, R13, 0x1c00 ;  /* 0x00001c000d167836 */ /* 0x000fe20000000000 */
[----:B0-----:R-:W-:Y:S02]  /*44c0*/  LOP3.LUT R19, R8, 0x200, RZ, 0xc0, !PT ;  /* 0x0000020008137812 */ /* 0x001fe400078ec0ff */
[----:B------:R-:W-:Y:S01]  /*44d0*/  STS [R0+0x10], R36 ;  /* 0x0000102400007388 */ /* 0x000fe20000000800 */
[----:B-1----:R-:W-:-:S03]  /*44e0*/  LOP3.LUT R14, R45, 0x1fc0, RZ, 0xc0, !PT ;  /* 0x00001fc02d0e7812 */ /* 0x002fc600078ec0ff */
[----:B------:R-:W-:Y:S01]  /*44f0*/  STS [R0+0x110], R37 ;  /* 0x0001102500007388 */ /* 0x000fe20000000800 */
[----:B------:R-:W-:Y:S02]  /*4500*/  LOP3.LUT R22, R22, 0x3f800, RZ, 0xc0, !PT ;  /* 0x0003f80016167812 */ /* 0x000fe400078ec0ff */
[----:B--2---:R-:W-:Y:S01]  /*4510*/  LOP3.LUT R15, R13, 0x1f800, RZ, 0xc0, !PT ;  /* 0x0001f8000d0f7812 */ /* 0x004fe200078ec0ff */
[----:B------:R-:W-:Y:S03]  /*4520*/  BAR.SYNC.DEFER_BLOCKING 0x0 ;  /* 0x0000000000007b1d */ /* 0x000fe60000010000 */
[CC--:B------:R-:W-:Y:S02]  /*4530*/  IADD3 R15, PT, PT, R19.reuse, R12.reuse, R15 ;  /* 0x0000000c130f7210 */ /* 0x0c0fe40007ffe00f */
[----:B------:R-:W-:Y:S02]  /*4540*/  LOP3.LUT R12, R19, R12, RZ, 0xfc, !PT ;  /* 0x0000000c130c7212 */ /* 0x000fe400078efcff */
[----:B------:R-:W-:-:S02]  /*4550*/  IADD3 R15, PT, PT, R21, R15, R14 ;  /* 0x0000000f150f7210 */ /* 0x000fc40007ffe00e */
[----:B------:R-:W-:Y:S01]  /*4560*/  IADD3 R21, PT, PT, R21, R12, R14 ;  /* 0x0000000c15157210 */ /* 0x000fe20007ffe00e */
[C---:B------:R-:W-:Y:S01]  /*4570*/  VIADD R14, R13.reuse, 0xe00 ;  /* 0x00000e000d0e7836 */ /* 0x040fe20000000000 */
[C---:B------:R-:W-:Y:S01]  /*4580*/  LOP3.LUT R12, R44.reuse, 0x30, RZ, 0xc0, !PT ;  /* 0x000000302c0c7812 */ /* 0x040fe200078ec0ff */
[----:B------:R-:W-:Y:S01]  /*4590*/  VIADD R44, R44, 0x10 ;  /* 0x000000102c2c7836 */ /* 0x000fe20000000000 */
[----:B------:R-:W-:Y:S01]  /*45a0*/  LOP3.LUT R19, R18, 0x30, RZ, 0xc0, !PT ;  /* 0x0000003012137812 */ /* 0x000fe200078ec0ff */
[----:B------:R-:W-:Y:S01]  /*45b0*/  VIADD R13, R13, 0x2a00 ;  /* 0x00002a000d0d7836 */ /* 0x000fe20000000000 */
[----:B------:R-:W-:Y:S02]  /*45c0*/  LOP3.LUT R14, R14, 0x3f800, RZ, 0xc0, !PT ;  /* 0x0003f8000e0e7812 */ /* 0x000fe400078ec0ff */
[----:B------:R-:W-:Y:S02]  /*45d0*/  LOP3.LUT R18, R12, 0x20, RZ, 0x3c, !PT ;  /* 0x000000200c127812 */ /* 0x000fe400078e3cff */
[----:B------:R-:W-:-:S02]  /*45e0*/  LOP3.LUT R44, R44, 0x30, RZ, 0xc0, !PT ;  /* 0x000000302c2c7812 */ /* 0x000fc400078ec0ff */
[----:B------:R-:W-:Y:S01]  /*45f0*/  LOP3.LUT R24, R13, 0x3f800, RZ, 0xc0, !PT ;  /* 0x0003f8000d187812 */ /* 0x000fe200078ec0ff */
[----:B------:R-:W-:Y:S01]  /*4600*/  IMAD.IADD R13, R12, 0x1, R15 ;  /* 0x000000010c0d7824 */ /* 0x000fe200078e020f */
[-C--:B------:R-:W-:Y:S01]  /*4610*/  IADD3 R15, PT, PT, R19, R21.reuse, R14 ;  /* 0x00000015130f7210 */ /* 0x080fe20007ffe00e */
[----:B------:R-:W0:Y:S01]  /*4620*/  LDS.64 R4, [R52+0x1200] ;  /* 0x0012000034047984 */ /* 0x000e220000000a00 */
[-C--:B------:R-:W-:Y:S01]  /*4630*/  IADD3 R19, PT, PT, R18, R21.reuse, R22 ;  /* 0x0000001512137210 */ /* 0x080fe20007ffe016 */
[----:B---3--:R-:W-:Y:S01]  /*4640*/  IMAD.WIDE.U32 R12, R13, 0x2, R10 ;  /* 0x000000020d0c7825 */ /* 0x008fe200078e000a */
[----:B------:R-:W-:Y:S01]  /*4650*/  IADD3 R21, PT, PT, R44, R21, R24 ;  /* 0x000000152c157210 */ /* 0x000fe20007ffe018 */
[----:B------:R-:W1:Y:S02]  /*4660*/  LDS.64 R6, [R52+0x2000] ;  /* 0x0020000034067984 */ /* 0x000e640000000a00 */
[--C-:B------:R-:W-:Y:S02]  /*4670*/  IMAD.WIDE.U32 R14, R15, 0x2, R10.reuse ;  /* 0x000000020f0e7825 */ /* 0x100fe400078e000a */
[----:B------:R-:W2:Y:S02]  /*4680*/  LDS.64 R2, [R52+0x2e00] ;  /* 0x002e000034027984 */ /* 0x000ea40000000a00 */
[----:B------:R-:W-:-:S02]  /*4690*/  IMAD.WIDE.U32 R18, R19, 0x2, R10 ;  /* 0x0000000213127825 */ /* 0x000fc400078e000a */
[----:B------:R-:W3:Y:S02]  /*46a0*/  LDS.64 R8, [R52+0x3c00] ;  /* 0x003c000034087984 */ /* 0x000ee40000000a00 */
[----:B------:R-:W-:Y:S02]  /*46b0*/  IMAD.WIDE.U32 R10, R21, 0x2, R10 ;  /* 0x00000002150a7825 */ /* 0x000fe400078e000a */
[----:B0-----:R-:W-:Y:S04]  /*46c0*/  STG.E.64 desc[UR8][R12.64], R4 ;  /* 0x000000040c007986 */ /* 0x001fe8000c101b08 */
[----:B-1----:R-:W-:Y:S04]  /*46d0*/  STG.E.64 desc[UR8][R14.64], R6 ;  /* 0x000000060e007986 */ /* 0x002fe8000c101b08 */
[----:B--2---:R-:W-:Y:S04]  /*46e0*/  STG.E.64 desc[UR8][R18.64], R2 ;  /* 0x0000000212007986 */ /* 0x004fe8000c101b08 */
[----:B---3--:R-:W-:Y:S01]  /*46f0*/  STG.E.64 desc[UR8][R10.64], R8 ;  /* 0x000000080a007986 */ /* 0x008fe2000c101b08 */
[----:B------:R-:W-:Y:S06]  /*4700*/  BAR.SYNC.DEFER_BLOCKING 0x0 ;  /* 0x0000000000007b1d */ /* 0x000fec0000010000 */
[----:B------:R-:W-:Y:S04]  /*4710*/  STS [R20], R16 ;  /* 0x0000001014007388 */ /* 0x000fe80000000800 */
[----:B------:R-:W-:Y:S04]  /*4720*/  STS [R20+0x100], R17 ;  /* 0x0001001114007388 */ /* 0x000fe80000000800 */
[----:B------:R-:W-:Y:S04]  /*4730*/  STS [R20+0x10], R38 ;  /* 0x0000102614007388 */ /* 0x000fe80000000800 */
[----:B------:R-:W-:Y:S04]  /*4740*/  STS [R20+0x110], R39 ;  /* 0x0001102714007388 */ /* 0x000fe80000000800 */
[----:B------:R-:W-:Y:S04]  /*4750*/  STS [R0], R40 ;  /* 0x0000002800007388 */ /* 0x000fe80000000800 */
[----:B------:R-:W-:Y:S04]  /*4760*/  STS [R0+0x100], R41 ;  /* 0x0001002900007388 */ /* 0x000fe80000000800 */
[----:B------:R-:W-:Y:S04]  /*4770*/  STS [R0+0x10], R42 ;  /* 0x0000102a00007388 */ /* 0x000fe80000000800 */
[----:B------:R-:W-:Y:S01]  /*4780*/  STS [R0+0x110], R43 ;  /* 0x0001102b00007388 */ /* 0x000fe20000000800 */
[----:B------:R-:W-:Y:S06]  /*4790*/  BAR.SYNC.DEFER_BLOCKING 0x0 ;  /* 0x0000000000007b1d */ /* 0x000fec0000010000 */
[----:B------:R-:W0:Y:S04]  /*47a0*/  LDS.64 R2, [R52+0x1200] ;  /* 0x0012000034027984 */ /* 0x000e280000000a00 */
[----:B------:R-:W1:Y:S04]  /*47b0*/  LDS.64 R4, [R52+0x2000] ;  /* 0x0020000034047984 */ /* 0x000e680000000a00 */
[----:B------:R-:W2:Y:S04]  /*47c0*/  LDS.64 R6, [R52+0x2e00] ;  /* 0x002e000034067984 */ /* 0x000ea80000000a00 */
[----:B------:R-:W3:Y:S04]  /*47d0*/  LDS.64 R8, [R52+0x3c00] ;  /* 0x003c000034087984 */ /* 0x000ee80000000a00 */
[----:B0-----:R-:W-:Y:S04]  /*47e0*/  STG.E.64 desc[UR8][R12.64+0x800], R2 ;  /* 0x000800020c007986 */ /* 0x001fe8000c101b08 */
[----:B-1----:R-:W-:Y:S04]  /*47f0*/  STG.E.64 desc[UR8][R14.64+0x800], R4 ;  /* 0x000800040e007986 */ /* 0x002fe8000c101b08 */
[----:B--2---:R-:W-:Y:S04]  /*4800*/  STG.E.64 desc[UR8][R18.64+0x800], R6 ;  /* 0x0008000612007986 */ /* 0x004fe8000c101b08 */
[----:B---3--:R-:W-:Y:S01]  /*4810*/  STG.E.64 desc[UR8][R10.64+0x800], R8 ;  /* 0x000800080a007986 */ /* 0x008fe2000c101b08 */
[----:B------:R-:W-:Y:S05]  /*4820*/  EXIT ;  /* 0x000000000000794d */ /* 0x000fea0003800000 */
.L_x_37:
[----:B------:R-:W-:-:S00]  /*4830*/  BRA `(.L_x_37) ;  /* 0xfffffffc00fc7947 */ /* 0x000fc0000383ffff */
[----:B------:R-:W-:-:S00]  /*4840*/  NOP ;  /* 0x0000000000007918 */ /* 0x000fc00000000000 */
        /* <DEDUP_REMOVED lines=11> */
.L_x_38:


//--------------------- .nv.shared.main_kernel    --------------------------
	.section	.nv.shared.main_kernel,"aw",@nobits
	.sectionflags	@""
	.align	16
	.zero		1024


//--------------------- .nv.shared.reserved.0     --------------------------
	.section	.nv.shared.reserved.0,"aw",@nobits
	.weak		__nv_reservedSMEM_offset_0_alias
	.size		__nv_reservedSMEM_offset_0_alias, 0, 64
	.other		__nv_reservedSMEM_offset_0_alias,@"STO_CUDA_RESERVED_SHARED STV_DEFAULT"
__nv_reservedSMEM_offset_0_alias:
	.zero		0
	.zero		64


//--------------------- .nv.constant0.main_kernel --------------------------
	.section	.nv.constant0.main_kernel,"a",@progbits
	.sectionflags	@""
	.align	4
.nv.constant0.main_kernel:
	.zero		920


//--------------------- SYMBOLS --------------------------

	.type		.nv.reservedSmem.offset0,@object
	.size		.nv.reservedSmem.offset0,0x4
	.type		.nv.reservedSmem.cap,@object
	.size		.nv.reservedSmem.cap,0x4
